	.target	sm_90a

	.elftype	@"ET_EXEC"


//--------------------- .note.nv.tkinfo           --------------------------
	.section	.note.nv.tkinfo,"",@"SHT_NOTE"
	.sectionflags	@"SHF_NOTE_NV_TKINFO"
	.tkinfo
        /*0018*/ 	.word	0x00000002
        /*0030*/ 	.string	""
        /*0030*/ 	.string	"ptxas"
        /*0030*/ 	.string	"Cuda compilation tools, release 13.0, V13.0.88"
        /*0030*/ 	.string	"Build cuda_13.0.r13.0/compiler.36424714_0"
        /*0030*/ 	.string	"-arch sm_90a -m 64 "



//--------------------- .note.nv.cuinfo           --------------------------
	.section	.note.nv.cuinfo,"",@"SHT_NOTE"
	.sectionflags	@"SHF_NOTE_NV_CUINFO"
        /*0018*/ 	.short	0x0002
        /*001a*/ 	.short	0x005a
        /*001c*/ 	.short	0x0082
	.zero		2


//--------------------- .nv.info                  --------------------------
	.section	.nv.info,"",@"SHT_CUDA_INFO"
	.align	4


	//----- nvinfo : EIATTR_REGCOUNT
	.align		4
        /*0000*/ 	.byte	0x04, 0x2f
        /*0002*/ 	.short	(.L_12 - .L_11)
	.align		4
.L_11:
        /*0004*/ 	.word	index@(_ZN7cutlass13device_kernelINS_4gemm6kernel13GemmUniversalIN4cute5tupleIJiiiiEEENS1_10collective13CollectiveMmaINS1_37MainloopSm90TmaGmmaWarpSpecializedFP8ILi4ENS5_IJNS4_1CILi1EEESB_SB_EEENS1_35KernelTmaWarpSpecializedCooperativeEEENS5_IJNSA_ILi128EEENSA_ILi64EEESF_EEENS_12float_e4m3_tENS5_IJlSB_lEEESI_SJ_NS4_8TiledMMAINS4_8MMA_AtomIJNS4_4SM904GMMA30MMA_64x64x32_F32E4M3E4M3_SS_TNILNSN_7ScaleInE1ELSP_1EEEEEENS4_6LayoutINS5_IJNSA_ILi2EEESB_SB_EEENS5_IJSB_NSA_ILi0EEESV_EEEEENS5_IJNS4_10UnderscoreESY_SY_EEEEENS4_13SM90_TMA_LOADENS4_14ComposedLayoutINS4_7SwizzleILi3ELi4ELi3EEENS4_18smem_ptr_flag_bitsILi8EEENSS_INS5_IJNSA_ILi8EEESF_EEENS5_IJSF_SB_EEEEEEEvNS4_8identityES11_S1B_vS1C_EENS_8epilogue10collective6detail29Sm90TmaWarpSpecializedAdapterINS1F_15DefaultEpilogueISI_SJ_SJ_NS1E_6thread17LinearCombinationISI_Li1EffLNS1J_9ScaleType4KindE0ELNS_15FloatRoundStyleE2ESI_EENS1_15EpilogueDefaultEEEEEvvEEEEvNT_6ParamsE)
        /*0008*/ 	.word	0x000000a8


	//----- nvinfo : EIATTR_FRAME_SIZE
	.align		4
.L_12:
        /*000c*/ 	.byte	0x04, 0x11
        /*000e*/ 	.short	(.L_14 - .L_13)
	.align		4
.L_13:
        /*0010*/ 	.word	index@(_ZN7cutlass13device_kernelINS_4gemm6kernel13GemmUniversalIN4cute5tupleIJiiiiEEENS1_10collective13CollectiveMmaINS1_37MainloopSm90TmaGmmaWarpSpecializedFP8ILi4ENS5_IJNS4_1CILi1EEESB_SB_EEENS1_35KernelTmaWarpSpecializedCooperativeEEENS5_IJNSA_ILi128EEENSA_ILi64EEESF_EEENS_12float_e4m3_tENS5_IJlSB_lEEESI_SJ_NS4_8TiledMMAINS4_8MMA_AtomIJNS4_4SM904GMMA30MMA_64x64x32_F32E4M3E4M3_SS_TNILNSN_7ScaleInE1ELSP_1EEEEEENS4_6LayoutINS5_IJNSA_ILi2EEESB_SB_EEENS5_IJSB_NSA_ILi0EEESV_EEEEENS5_IJNS4_10UnderscoreESY_SY_EEEEENS4_13SM90_TMA_LOADENS4_14ComposedLayoutINS4_7SwizzleILi3ELi4ELi3EEENS4_18smem_ptr_flag_bitsILi8EEENSS_INS5_IJNSA_ILi8EEESF_EEENS5_IJSF_SB_EEEEEEEvNS4_8identityES11_S1B_vS1C_EENS_8epilogue10collective6detail29Sm90TmaWarpSpecializedAdapterINS1F_15DefaultEpilogueISI_SJ_SJ_NS1E_6thread17LinearCombinationISI_Li1EffLNS1J_9ScaleType4KindE0ELNS_15FloatRoundStyleE2ESI_EENS1_15EpilogueDefaultEEEEEvvEEEEvNT_6ParamsE)
        /*0014*/ 	.word	0x00000000


	//----- nvinfo : EIATTR_MIN_STACK_SIZE
	.align		4
.L_14:
        /*0018*/ 	.byte	0x04, 0x12
        /*001a*/ 	.short	(.L_16 - .L_15)
	.align		4
.L_15:
        /*001c*/ 	.word	index@(_ZN7cutlass13device_kernelINS_4gemm6kernel13GemmUniversalIN4cute5tupleIJiiiiEEENS1_10collective13CollectiveMmaINS1_37MainloopSm90TmaGmmaWarpSpecializedFP8ILi4ENS5_IJNS4_1CILi1EEESB_SB_EEENS1_35KernelTmaWarpSpecializedCooperativeEEENS5_IJNSA_ILi128EEENSA_ILi64EEESF_EEENS_12float_e4m3_tENS5_IJlSB_lEEESI_SJ_NS4_8TiledMMAINS4_8MMA_AtomIJNS4_4SM904GMMA30MMA_64x64x32_F32E4M3E4M3_SS_TNILNSN_7ScaleInE1ELSP_1EEEEEENS4_6LayoutINS5_IJNSA_ILi2EEESB_SB_EEENS5_IJSB_NSA_ILi0EEESV_EEEEENS5_IJNS4_10UnderscoreESY_SY_EEEEENS4_13SM90_TMA_LOADENS4_14ComposedLayoutINS4_7SwizzleILi3ELi4ELi3EEENS4_18smem_ptr_flag_bitsILi8EEENSS_INS5_IJNSA_ILi8EEESF_EEENS5_IJSF_SB_EEEEEEEvNS4_8identityES11_S1B_vS1C_EENS_8epilogue10collective6detail29Sm90TmaWarpSpecializedAdapterINS1F_15DefaultEpilogueISI_SJ_SJ_NS1E_6thread17LinearCombinationISI_Li1EffLNS1J_9ScaleType4KindE0ELNS_15FloatRoundStyleE2ESI_EENS1_15EpilogueDefaultEEEEEvvEEEEvNT_6ParamsE)
        /*0020*/ 	.word	0x00000000
.L_16:


//--------------------- .nv.compat                --------------------------
	.section	.nv.compat,"",@"SHT_CUDA_COMPAT_INFO"
	.align	4
        /*0000*/ 	.byte	0x02, 0x09, 0x01, 0x00, 0x02, 0x02, 0x04, 0x00, 0x02, 0x05, 0x05, 0x00, 0x03, 0x07, 0x01, 0x01
        /*0010*/ 	.byte	0x02, 0x03, 0x01, 0x00, 0x02, 0x06, 0x01, 0x00, 0x04, 0x0b, 0x08, 0x00, 0x00, 0x00, 0x00, 0x00
        /*0020*/ 	.byte	0x00, 0x00, 0x00, 0x00


//--------------------- .nv.info._ZN7cutlass13device_kernelINS_4gemm6kernel13GemmUniversalIN4cute5tupleIJiiiiEEENS1_10collective13CollectiveMmaINS1_37MainloopSm90TmaGmmaWarpSpecializedFP8ILi4ENS5_IJNS4_1CILi1EEESB_SB_EEENS1_35KernelTmaWarpSpecializedCooperativeEEENS5_IJNSA_ILi128EEENSA_ILi64EEESF_EEENS_12float_e4m3_tENS5_IJlSB_lEEESI_SJ_NS4_8TiledMMAINS4_8MMA_AtomIJNS4_4SM904GMMA30MMA_64x64x32_F32E4M3E4M3_SS_TNILNSN_7ScaleInE1ELSP_1EEEEEENS4_6LayoutINS5_IJNSA_ILi2EEESB_SB_EEENS5_IJSB_NSA_ILi0EEESV_EEEEENS5_IJNS4_10UnderscoreESY_SY_EEEEENS4_13SM90_TMA_LOADENS4_14ComposedLayoutINS4_7SwizzleILi3ELi4ELi3EEENS4_18smem_ptr_flag_bitsILi8EEENSS_INS5_IJNSA_ILi8EEESF_EEENS5_IJSF_SB_EEEEEEEvNS4_8identityES11_S1B_vS1C_EENS_8epilogue10collective6detail29Sm90TmaWarpSpecializedAdapterINS1F_15DefaultEpilogueISI_SJ_SJ_NS1E_6thread17LinearCombinationISI_Li1EffLNS1J_9ScaleType4KindE0ELNS_15FloatRoundStyleE2ESI_EENS1_15EpilogueDefaultEEEEEvvEEEEvNT_6ParamsE --------------------------
	.section	.nv.info._ZN7cutlass13device_kernelINS_4gemm6kernel13GemmUniversalIN4cute5tupleIJiiiiEEENS1_10collective13CollectiveMmaINS1_37MainloopSm90TmaGmmaWarpSpecializedFP8ILi4ENS5_IJNS4_1CILi1EEESB_SB_EEENS1_35KernelTmaWarpSpecializedCooperativeEEENS5_IJNSA_ILi128EEENSA_ILi64EEESF_EEENS_12float_e4m3_tENS5_IJlSB_lEEESI_SJ_NS4_8TiledMMAINS4_8MMA_AtomIJNS4_4SM904GMMA30MMA_64x64x32_F32E4M3E4M3_SS_TNILNSN_7ScaleInE1ELSP_1EEEEEENS4_6LayoutINS5_IJNSA_ILi2EEESB_SB_EEENS5_IJSB_NSA_ILi0EEESV_EEEEENS5_IJNS4_10UnderscoreESY_SY_EEEEENS4_13SM90_TMA_LOADENS4_14ComposedLayoutINS4_7SwizzleILi3ELi4ELi3EEENS4_18smem_ptr_flag_bitsILi8EEENSS_INS5_IJNSA_ILi8EEESF_EEENS5_IJSF_SB_EEEEEEEvNS4_8identityES11_S1B_vS1C_EENS_8epilogue10collective6detail29Sm90TmaWarpSpecializedAdapterINS1F_15DefaultEpilogueISI_SJ_SJ_NS1E_6thread17LinearCombinationISI_Li1EffLNS1J_9ScaleType4KindE0ELNS_15FloatRoundStyleE2ESI_EENS1_15EpilogueDefaultEEEEEvvEEEEvNT_6ParamsE,"",@"SHT_CUDA_INFO"
	.sectionflags	@""
	.align	4


	//----- nvinfo : EIATTR_CUDA_API_VERSION
	.align		4
        /*0000*/ 	.byte	0x04, 0x37
        /*0002*/ 	.short	(.L_18 - .L_17)
.L_17:
        /*0004*/ 	.word	0x00000082


	//----- nvinfo : EIATTR_KPARAM_INFO
	.align		4
.L_18:
        /*0008*/ 	.byte	0x04, 0x17
        /*000a*/ 	.short	(.L_20 - .L_19)
.L_19:
        /*000c*/ 	.word	0x00000000
        /*0010*/ 	.short	0x0000
        /*0012*/ 	.short	0x0070
        /*0014*/ 	.byte	0x00, 0xf0, 0x01, 0x10


	//----- nvinfo : EIATTR_SPARSE_MMA_MASK
	.align		4
.L_20:
        /*0018*/ 	.byte	0x03, 0x50
        /*001a*/ 	.short	0x0000


	//----- nvinfo : EIATTR_MAXREG_COUNT
	.align		4
        /*001c*/ 	.byte	0x03, 0x1b
        /*001e*/ 	.short	0x00a8


	//----- nvinfo : EIATTR_NUM_BARRIERS
	.align		4
        /*0020*/ 	.byte	0x02, 0x4c
        /*0022*/ 	.byte	0x01
	.zero		1


	//----- nvinfo : EIATTR_MERCURY_ISA_VERSION
	.align		4
        /*0024*/ 	.byte	0x03, 0x5f
        /*0026*/ 	.short	0x0101


	//----- nvinfo : EIATTR_INT_WARP_WIDE_INSTR_OFFSETS
	.align		4
        /*0028*/ 	.byte	0x04, 0x31
        /*002a*/ 	.short	(.L_22 - .L_21)


	//   ....[0]....
.L_21:
        /*002c*/ 	.word	0x000003a0


	//   ....[1]....
        /*0030*/ 	.word	0x000003b0


	//   ....[2]....
        /*0034*/ 	.word	0x000004c0


	//----- nvinfo : EIATTR_COOP_GROUP_MASK_REGIDS
	.align		4
.L_22:
        /*0038*/ 	.byte	0x04, 0x29
        /*003a*/ 	.short	(.L_24 - .L_23)


	//   ....[0]....
.L_23:
        /*003c*/ 	.word	0xffffffff


	//   ....[1]....
        /*0040*/ 	.word	0xffffffff


	//   ....[2]....
        /*0044*/ 	.word	0xffffffff


	//   ....[3]....
        /*0048*/ 	.word	0xffffffff


	//   ....[4]....
        /*004c*/ 	.word	0xffffffff


	//----- nvinfo : EIATTR_COOP_GROUP_INSTR_OFFSETS
	.align		4
.L_24:
        /*0050*/ 	.byte	0x04, 0x28
        /*0052*/ 	.short	(.L_26 - .L_25)


	//   ....[0]....
.L_25:
        /*0054*/ 	.word	0x00000060


	//   ....[1]....
        /*0058*/ 	.word	0x00000070


	//   ....[2]....
        /*005c*/ 	.word	0x00000130


	//   ....[3]....
        /*0060*/ 	.word	0x000002c0


	//   ....[4]....
        /*0064*/ 	.word	0x00000fe0


	//----- nvinfo : EIATTR_REG_RECONFIG
	.align		4
.L_26:
        /*0068*/ 	.byte	0x01, 0x54
	.zero		2


	//----- nvinfo : EIATTR_MBARRIER_INSTR_OFFSETS
	.align		4
        /*006c*/ 	.byte	0x04, 0x39
        /*006e*/ 	.short	(.L_28 - .L_27)


	//   ....[0]....
.L_27:
        /*0070*/ 	.word	0x00000230
        /*0074*/ 	.word	0x000000ff
        /*0078*/ 	.word	0x00000000
        /*007c*/ 	.short	0x0100
        /*007e*/ 	.byte	0x08
	.zero		1


	//   ....[1]....
        /*0080*/ 	.word	0x00000240
        /*0084*/ 	.word	0x000000ff
        /*0088*/ 	.word	0x00000020
        /*008c*/ 	.short	0x0100
        /*008e*/ 	.byte	0x08
	.zero		1


	//   ....[2]....
        /*0090*/ 	.word	0x00000250
        /*0094*/ 	.word	0x000000ff
        /*0098*/ 	.word	0x00000008
        /*009c*/ 	.short	0x0100
        /*009e*/ 	.byte	0x08
	.zero		1


	//   ....[3]....
        /*00a0*/ 	.word	0x00000260
        /*00a4*/ 	.word	0x000000ff
        /*00a8*/ 	.word	0x00000028
        /*00ac*/ 	.short	0x0100
        /*00ae*/ 	.byte	0x08
	.zero		1


	//   ....[4]....
        /*00b0*/ 	.word	0x00000270
        /*00b4*/ 	.word	0x000000ff
        /*00b8*/ 	.word	0x00000010
        /*00bc*/ 	.short	0x0100
        /*00be*/ 	.byte	0x08
	.zero		1


	//   ....[5]....
        /*00c0*/ 	.word	0x00000280
        /*00c4*/ 	.word	0x000000ff
        /*00c8*/ 	.word	0x00000030
        /*00cc*/ 	.short	0x0100
        /*00ce*/ 	.byte	0x08
	.zero		1


	//   ....[6]....
        /*00d0*/ 	.word	0x00000290
        /*00d4*/ 	.word	0x000000ff
        /*00d8*/ 	.word	0x00000018
        /*00dc*/ 	.short	0x0100
        /*00de*/ 	.byte	0x08
	.zero		1


	//   ....[7]....
        /*00e0*/ 	.word	0x000002a0
        /*00e4*/ 	.word	0x000000ff
        /*00e8*/ 	.word	0x00000038
        /*00ec*/ 	.short	0x0100
        /*00ee*/ 	.byte	0x08
	.zero		1


	//   ....[8]....
        /*00f0*/ 	.word	0x00000530
        /*00f4*/ 	.word	0x000000ff
        /*00f8*/ 	.word	0x00000050
        /*00fc*/ 	.short	0x0100
        /*00fe*/ 	.byte	0x06
	.zero		1


	//   ....[9]....
        /*0100*/ 	.word	0x00000590
        /*0104*/ 	.word	0x000000ff
        /*0108*/ 	.word	0x00000058
        /*010c*/ 	.short	0x0100
        /*010e*/ 	.byte	0x06
	.zero		1


	//   ....[10]....
        /*0110*/ 	.word	0x00001310
        /*0114*/ 	.word	0x000000ff
        /*0118*/ 	.word	0x00000000
        /*011c*/ 	.short	0x010a
        /*011e*/ 	.byte	0x06
	.zero		1


	//   ....[11]....
        /*0120*/ 	.word	0x00001350
        /*0124*/ 	.word	0x000000ff
        /*0128*/ 	.word	0x00000000
        /*012c*/ 	.short	0x010a
        /*012e*/ 	.byte	0x06
	.zero		1


	//   ....[12]....
        /*0130*/ 	.word	0x00001a40
        /*0134*/ 	.word	0x000000ff
        /*0138*/ 	.word	0x00000000
        /*013c*/ 	.short	0x010a
        /*013e*/ 	.byte	0x0c
	.zero		1


	//   ....[13]....
        /*0140*/ 	.word	0x00001a80
        /*0144*/ 	.word	0x000000ff
        /*0148*/ 	.word	0x00000000
        /*014c*/ 	.short	0x010a
        /*014e*/ 	.byte	0x0c
	.zero		1


	//   ....[14]....
        /*0150*/ 	.word	0x00001f70
        /*0154*/ 	.word	0x000000ff
        /*0158*/ 	.word	0x00000000
        /*015c*/ 	.short	0x0101
        /*015e*/ 	.byte	0x08
	.zero		1


	//   ....[15]....
        /*0160*/ 	.word	0x000023a0
        /*0164*/ 	.word	0x000000ff
        /*0168*/ 	.word	0x00000000
        /*016c*/ 	.short	0x0101
        /*016e*/ 	.byte	0x06
	.zero		1


	//   ....[16]....
        /*0170*/ 	.word	0x00005d50
        /*0174*/ 	.word	0x00000012
        /*0178*/ 	.word	0x00000020
        /*017c*/ 	.short	0x010a
        /*017e*/ 	.byte	0x3f
	.zero		1


	//   ....[17]....
        /*0180*/ 	.word	0x00006110
        /*0184*/ 	.word	0x00000003
        /*0188*/ 	.word	0x00000058
        /*018c*/ 	.short	0x0101
        /*018e*/ 	.byte	0x3f
	.zero		1


	//   ....[18]....
        /*0190*/ 	.word	0x00006830
        /*0194*/ 	.word	0x00000005
        /*0198*/ 	.word	0x00000000
        /*019c*/ 	.short	0x010a
        /*019e*/ 	.byte	0x3f
	.zero		1


	//   ....[19]....
        /*01a0*/ 	.word	0x000068b0
        /*01a4*/ 	.word	0x00000007
        /*01a8*/ 	.word	0x00000000
        /*01ac*/ 	.short	0x010a
        /*01ae*/ 	.byte	0x3f
	.zero		1


	//   ....[20]....
        /*01b0*/ 	.word	0x00006940
        /*01b4*/ 	.word	0x00000006
        /*01b8*/ 	.word	0x00000000
        /*01bc*/ 	.short	0x010a
        /*01be*/ 	.byte	0x3f
	.zero		1


	//   ....[21]....
        /*01c0*/ 	.word	0x000069d0
        /*01c4*/ 	.word	0x00000003
        /*01c8*/ 	.word	0x00000000
        /*01cc*/ 	.short	0x010a
        /*01ce*/ 	.byte	0x3f
	.zero		1


	//   ....[22]....
        /*01d0*/ 	.word	0x00006a40
        /*01d4*/ 	.word	0x00000007
        /*01d8*/ 	.word	0x00000000
        /*01dc*/ 	.short	0x010a
        /*01de*/ 	.byte	0x3f
	.zero		1


	//   ....[23]....
        /*01e0*/ 	.word	0x00006aa0
        /*01e4*/ 	.word	0x00000008
        /*01e8*/ 	.word	0x00000000
        /*01ec*/ 	.short	0x010a
        /*01ee*/ 	.byte	0x3f
	.zero		1


	//   ....[24]....
        /*01f0*/ 	.word	0x00006b70
        /*01f4*/ 	.word	0x00000012
        /*01f8*/ 	.word	0x00000020
        /*01fc*/ 	.short	0x010a
        /*01fe*/ 	.byte	0x3f
	.zero		1


	//   ....[25]....
        /*0200*/ 	.word	0x00006c50
        /*0204*/ 	.word	0x00000005
        /*0208*/ 	.word	0x00000000
        /*020c*/ 	.short	0x010a
        /*020e*/ 	.byte	0x3f
	.zero		1


	//   ....[26]....
        /*0210*/ 	.word	0x00006ca0
        /*0214*/ 	.word	0x00000007
        /*0218*/ 	.word	0x00000000
        /*021c*/ 	.short	0x010a
        /*021e*/ 	.byte	0x3f
	.zero		1


	//   ....[27]....
        /*0220*/ 	.word	0x00006cf0
        /*0224*/ 	.word	0x00000006
        /*0228*/ 	.word	0x00000000
        /*022c*/ 	.short	0x010a
        /*022e*/ 	.byte	0x3f
	.zero		1


	//----- nvinfo : EIATTR_NUM_MBARRIERS
	.align		4
.L_28:
        /*0230*/ 	.byte	0x03, 0x38
        /*0232*/ 	.short	0x000a


	//----- nvinfo : EIATTR_EXIT_INSTR_OFFSETS
	.align		4
        /*0234*/ 	.byte	0x04, 0x1c
        /*0236*/ 	.short	(.L_30 - .L_29)


	//   ....[0]....
.L_29:
        /*0238*/ 	.word	0x000005e0


	//   ....[1]....
        /*023c*/ 	.word	0x00000eb0


	//   ....[2]....
        /*0240*/ 	.word	0x000053b0


	//   ....[3]....
        /*0244*/ 	.word	0x000059f0


	//   ....[4]....
        /*0248*/ 	.word	0x00006a20


	//----- nvinfo : EIATTR_MAX_THREADS
	.align		4
.L_30:
        /*024c*/ 	.byte	0x04, 0x05
        /*024e*/ 	.short	(.L_32 - .L_31)
.L_31:
        /*0250*/ 	.word	0x00000180
        /*0254*/ 	.word	0x00000001
        /*0258*/ 	.word	0x00000001


	//----- nvinfo : EIATTR_CRS_STACK_SIZE
	.align		4
.L_32:
        /*025c*/ 	.byte	0x04, 0x1e
        /*025e*/ 	.short	(.L_34 - .L_33)
.L_33:
        /*0260*/ 	.word	0x00000000


	//----- nvinfo : EIATTR_CBANK_PARAM_SIZE
	.align		4
.L_34:
        /*0264*/ 	.byte	0x03, 0x19
        /*0266*/ 	.short	0x0470


	//----- nvinfo : EIATTR_PARAM_CBANK
	.align		4
        /*0268*/ 	.byte	0x04, 0x0a
        /*026a*/ 	.short	(.L_36 - .L_35)
	.align		4
.L_35:
        /*026c*/ 	.word	index@(.nv.constant0._ZN7cutlass13device_kernelINS_4gemm6kernel13GemmUniversalIN4cute5tupleIJiiiiEEENS1_10collective13CollectiveMmaINS1_37MainloopSm90TmaGmmaWarpSpecializedFP8ILi4ENS5_IJNS4_1CILi1EEESB_SB_EEENS1_35KernelTmaWarpSpecializedCooperativeEEENS5_IJNSA_ILi128EEENSA_ILi64EEESF_EEENS_12float_e4m3_tENS5_IJlSB_lEEESI_SJ_NS4_8TiledMMAINS4_8MMA_AtomIJNS4_4SM904GMMA30MMA_64x64x32_F32E4M3E4M3_SS_TNILNSN_7ScaleInE1ELSP_1EEEEEENS4_6LayoutINS5_IJNSA_ILi2EEESB_SB_EEENS5_IJSB_NSA_ILi0EEESV_EEEEENS5_IJNS4_10UnderscoreESY_SY_EEEEENS4_13SM90_TMA_LOADENS4_14ComposedLayoutINS4_7SwizzleILi3ELi4ELi3EEENS4_18smem_ptr_flag_bitsILi8EEENSS_INS5_IJNSA_ILi8EEESF_EEENS5_IJSF_SB_EEEEEEEvNS4_8identityES11_S1B_vS1C_EENS_8epilogue10collective6detail29Sm90TmaWarpSpecializedAdapterINS1F_15DefaultEpilogueISI_SJ_SJ_NS1E_6thread17LinearCombinationISI_Li1EffLNS1J_9ScaleType4KindE0ELNS_15FloatRoundStyleE2ESI_EENS1_15EpilogueDefaultEEEEEvvEEEEvNT_6ParamsE)
        /*0270*/ 	.short	0x0210
        /*0272*/ 	.short	0x0470


	//----- nvinfo : EIATTR_SW_WAR
	.align		4
.L_36:
        /*0274*/ 	.byte	0x04, 0x36
        /*0276*/ 	.short	(.L_38 - .L_37)
.L_37:
        /*0278*/ 	.word	0x00000008
.L_38:


//--------------------- .nv.callgraph             --------------------------
	.section	.nv.callgraph,"",@"SHT_CUDA_CALLGRAPH"
	.align	4
	.sectionentsize	8
	.align		4
        /*0000*/ 	.word	0x00000000
	.align		4
        /*0004*/ 	.word	0xffffffff
	.align		4
        /*0008*/ 	.word	0x00000000
	.align		4
        /*000c*/ 	.word	0xfffffffe
	.align		4
        /*0010*/ 	.word	0x00000000
	.align		4
        /*0014*/ 	.word	0xfffffffd
	.align		4
        /*0018*/ 	.word	0x00000000
	.align		4
        /*001c*/ 	.word	0xfffffffc


//--------------------- .nv.constant4             --------------------------
	.section	.nv.constant4,"a",@progbits
	.align	8
	.align		8
.nv.constant4:
        /*0000*/ 	.dword	_ZN39_INTERNAL_0d6f6c29_4_k_cu_31b75eac_46844cuda3std3__45__cpo5beginE
	.align		8
        /*0008*/ 	.dword	_ZN39_INTERNAL_0d6f6c29_4_k_cu_31b75eac_46844cuda3std3__45__cpo3endE
	.align		8
        /*0010*/ 	.dword	_ZN39_INTERNAL_0d6f6c29_4_k_cu_31b75eac_46844cuda3std3__45__cpo6cbeginE
	.align		8
        /*0018*/ 	.dword	_ZN39_INTERNAL_0d6f6c29_4_k_cu_31b75eac_46844cuda3std3__45__cpo4cendE
	.align		8
        /*0020*/ 	.dword	_ZN39_INTERNAL_0d6f6c29_4_k_cu_31b75eac_46844cuda3std3__441_GLOBAL__N__0d6f6c29_4_k_cu_31b75eac_46846ignoreE
	.align		8
        /*0028*/ 	.dword	_ZN39_INTERNAL_0d6f6c29_4_k_cu_31b75eac_46844cuda3std3__419piecewise_constructE
	.align		8
        /*0030*/ 	.dword	_ZN39_INTERNAL_0d6f6c29_4_k_cu_31b75eac_46844cuda3std3__48in_placeE
	.align		8
        /*0038*/ 	.dword	_ZN39_INTERNAL_0d6f6c29_4_k_cu_31b75eac_46844cuda3std6ranges3__45__cpo4swapE
	.align		8
        /*0040*/ 	.dword	_ZN39_INTERNAL_0d6f6c29_4_k_cu_31b75eac_46844cuda3std6ranges3__45__cpo9iter_moveE
	.align		8
        /*0048*/ 	.dword	_ZN39_INTERNAL_0d6f6c29_4_k_cu_31b75eac_46844cute7productE
	.align		8
        /*0050*/ 	.dword	_ZN39_INTERNAL_0d6f6c29_4_k_cu_31b75eac_46844cute1_E


//--------------------- .text._ZN7cutlass13device_kernelINS_4gemm6kernel13GemmUniversalIN4cute5tupleIJiiiiEEENS1_10collective13CollectiveMmaINS1_37MainloopSm90TmaGmmaWarpSpecializedFP8ILi4ENS5_IJNS4_1CILi1EEESB_SB_EEENS1_35KernelTmaWarpSpecializedCooperativeEEENS5_IJNSA_ILi128EEENSA_ILi64EEESF_EEENS_12float_e4m3_tENS5_IJlSB_lEEESI_SJ_NS4_8TiledMMAINS4_8MMA_AtomIJNS4_4SM904GMMA30MMA_64x64x32_F32E4M3E4M3_SS_TNILNSN_7ScaleInE1ELSP_1EEEEEENS4_6LayoutINS5_IJNSA_ILi2EEESB_SB_EEENS5_IJSB_NSA_ILi0EEESV_EEEEENS5_IJNS4_10UnderscoreESY_SY_EEEEENS4_13SM90_TMA_LOADENS4_14ComposedLayoutINS4_7SwizzleILi3ELi4ELi3EEENS4_18smem_ptr_flag_bitsILi8EEENSS_INS5_IJNSA_ILi8EEESF_EEENS5_IJSF_SB_EEEEEEEvNS4_8identityES11_S1B_vS1C_EENS_8epilogue10collective6detail29Sm90TmaWarpSpecializedAdapterINS1F_15DefaultEpilogueISI_SJ_SJ_NS1E_6thread17LinearCombinationISI_Li1EffLNS1J_9ScaleType4KindE0ELNS_15FloatRoundStyleE2ESI_EENS1_15EpilogueDefaultEEEEEvvEEEEvNT_6ParamsE --------------------------
	.section	.text._ZN7cutlass13device_kernelINS_4gemm6kernel13GemmUniversalIN4cute5tupleIJiiiiEEENS1_10collective13CollectiveMmaINS1_37MainloopSm90TmaGmmaWarpSpecializedFP8ILi4ENS5_IJNS4_1CILi1EEESB_SB_EEENS1_35KernelTmaWarpSpecializedCooperativeEEENS5_IJNSA_ILi128EEENSA_ILi64EEESF_EEENS_12float_e4m3_tENS5_IJlSB_lEEESI_SJ_NS4_8TiledMMAINS4_8MMA_AtomIJNS4_4SM904GMMA30MMA_64x64x32_F32E4M3E4M3_SS_TNILNSN_7ScaleInE1ELSP_1EEEEEENS4_6LayoutINS5_IJNSA_ILi2EEESB_SB_EEENS5_IJSB_NSA_ILi0EEESV_EEEEENS5_IJNS4_10UnderscoreESY_SY_EEEEENS4_13SM90_TMA_LOADENS4_14ComposedLayoutINS4_7SwizzleILi3ELi4ELi3EEENS4_18smem_ptr_flag_bitsILi8EEENSS_INS5_IJNSA_ILi8EEESF_EEENS5_IJSF_SB_EEEEEEEvNS4_8identityES11_S1B_vS1C_EENS_8epilogue10collective6detail29Sm90TmaWarpSpecializedAdapterINS1F_15DefaultEpilogueISI_SJ_SJ_NS1E_6thread17LinearCombinationISI_Li1EffLNS1J_9ScaleType4KindE0ELNS_15FloatRoundStyleE2ESI_EENS1_15EpilogueDefaultEEEEEvvEEEEvNT_6ParamsE,"ax",@progbits
	.align	128
.text._ZN7cutlass13device_kernelINS_4gemm6kernel13GemmUniversalIN4cute5tupleIJiiiiEEENS1_10collective13CollectiveMmaINS1_37MainloopSm90TmaGmmaWarpSpecializedFP8ILi4ENS5_IJNS4_1CILi1EEESB_SB_EEENS1_35KernelTmaWarpSpecializedCooperativeEEENS5_IJNSA_ILi128EEENSA_ILi64EEESF_EEENS_12float_e4m3_tENS5_IJlSB_lEEESI_SJ_NS4_8TiledMMAINS4_8MMA_AtomIJNS4_4SM904GMMA30MMA_64x64x32_F32E4M3E4M3_SS_TNILNSN_7ScaleInE1ELSP_1EEEEEENS4_6LayoutINS5_IJNSA_ILi2EEESB_SB_EEENS5_IJSB_NSA_ILi0EEESV_EEEEENS5_IJNS4_10UnderscoreESY_SY_EEEEENS4_13SM90_TMA_LOADENS4_14ComposedLayoutINS4_7SwizzleILi3ELi4ELi3EEENS4_18smem_ptr_flag_bitsILi8EEENSS_INS5_IJNSA_ILi8EEESF_EEENS5_IJSF_SB_EEEEEEEvNS4_8identityES11_S1B_vS1C_EENS_8epilogue10collective6detail29Sm90TmaWarpSpecializedAdapterINS1F_15DefaultEpilogueISI_SJ_SJ_NS1E_6thread17LinearCombinationISI_Li1EffLNS1J_9ScaleType4KindE0ELNS_15FloatRoundStyleE2ESI_EENS1_15EpilogueDefaultEEEEEvvEEEEvNT_6ParamsE:
        .type           _ZN7cutlass13device_kernelINS_4gemm6kernel13GemmUniversalIN4cute5tupleIJiiiiEEENS1_10collective13CollectiveMmaINS1_37MainloopSm90TmaGmmaWarpSpecializedFP8ILi4ENS5_IJNS4_1CILi1EEESB_SB_EEENS1_35KernelTmaWarpSpecializedCooperativeEEENS5_IJNSA_ILi128EEENSA_ILi64EEESF_EEENS_12float_e4m3_tENS5_IJlSB_lEEESI_SJ_NS4_8TiledMMAINS4_8MMA_AtomIJNS4_4SM904GMMA30MMA_64x64x32_F32E4M3E4M3_SS_TNILNSN_7ScaleInE1ELSP_1EEEEEENS4_6LayoutINS5_IJNSA_ILi2EEESB_SB_EEENS5_IJSB_NSA_ILi0EEESV_EEEEENS5_IJNS4_10UnderscoreESY_SY_EEEEENS4_13SM90_TMA_LOADENS4_14ComposedLayoutINS4_7SwizzleILi3ELi4ELi3EEENS4_18smem_ptr_flag_bitsILi8EEENSS_INS5_IJNSA_ILi8EEESF_EEENS5_IJSF_SB_EEEEEEEvNS4_8identityES11_S1B_vS1C_EENS_8epilogue10collective6detail29Sm90TmaWarpSpecializedAdapterINS1F_15DefaultEpilogueISI_SJ_SJ_NS1E_6thread17LinearCombinationISI_Li1EffLNS1J_9ScaleType4KindE0ELNS_15FloatRoundStyleE2ESI_EENS1_15EpilogueDefaultEEEEEvvEEEEvNT_6ParamsE,@function
        .size           _ZN7cutlass13device_kernelINS_4gemm6kernel13GemmUniversalIN4cute5tupleIJiiiiEEENS1_10collective13CollectiveMmaINS1_37MainloopSm90TmaGmmaWarpSpecializedFP8ILi4ENS5_IJNS4_1CILi1EEESB_SB_EEENS1_35KernelTmaWarpSpecializedCooperativeEEENS5_IJNSA_ILi128EEENSA_ILi64EEESF_EEENS_12float_e4m3_tENS5_IJlSB_lEEESI_SJ_NS4_8TiledMMAINS4_8MMA_AtomIJNS4_4SM904GMMA30MMA_64x64x32_F32E4M3E4M3_SS_TNILNSN_7ScaleInE1ELSP_1EEEEEENS4_6LayoutINS5_IJNSA_ILi2EEESB_SB_EEENS5_IJSB_NSA_ILi0EEESV_EEEEENS5_IJNS4_10UnderscoreESY_SY_EEEEENS4_13SM90_TMA_LOADENS4_14ComposedLayoutINS4_7SwizzleILi3ELi4ELi3EEENS4_18smem_ptr_flag_bitsILi8EEENSS_INS5_IJNSA_ILi8EEESF_EEENS5_IJSF_SB_EEEEEEEvNS4_8identityES11_S1B_vS1C_EENS_8epilogue10collective6detail29Sm90TmaWarpSpecializedAdapterINS1F_15DefaultEpilogueISI_SJ_SJ_NS1E_6thread17LinearCombinationISI_Li1EffLNS1J_9ScaleType4KindE0ELNS_15FloatRoundStyleE2ESI_EENS1_15EpilogueDefaultEEEEEvvEEEEvNT_6ParamsE,(.L_x_137 - _ZN7cutlass13device_kernelINS_4gemm6kernel13GemmUniversalIN4cute5tupleIJiiiiEEENS1_10collective13CollectiveMmaINS1_37MainloopSm90TmaGmmaWarpSpecializedFP8ILi4ENS5_IJNS4_1CILi1EEESB_SB_EEENS1_35KernelTmaWarpSpecializedCooperativeEEENS5_IJNSA_ILi128EEENSA_ILi64EEESF_EEENS_12float_e4m3_tENS5_IJlSB_lEEESI_SJ_NS4_8TiledMMAINS4_8MMA_AtomIJNS4_4SM904GMMA30MMA_64x64x32_F32E4M3E4M3_SS_TNILNSN_7ScaleInE1ELSP_1EEEEEENS4_6LayoutINS5_IJNSA_ILi2EEESB_SB_EEENS5_IJSB_NSA_ILi0EEESV_EEEEENS5_IJNS4_10UnderscoreESY_SY_EEEEENS4_13SM90_TMA_LOADENS4_14ComposedLayoutINS4_7SwizzleILi3ELi4ELi3EEENS4_18smem_ptr_flag_bitsILi8EEENSS_INS5_IJNSA_ILi8EEESF_EEENS5_IJSF_SB_EEEEEEEvNS4_8identityES11_S1B_vS1C_EENS_8epilogue10collective6detail29Sm90TmaWarpSpecializedAdapterINS1F_15DefaultEpilogueISI_SJ_SJ_NS1E_6thread17LinearCombinationISI_Li1EffLNS1J_9ScaleType4KindE0ELNS_15FloatRoundStyleE2ESI_EENS1_15EpilogueDefaultEEEEEvvEEEEvNT_6ParamsE)
        .other          _ZN7cutlass13device_kernelINS_4gemm6kernel13GemmUniversalIN4cute5tupleIJiiiiEEENS1_10collective13CollectiveMmaINS1_37MainloopSm90TmaGmmaWarpSpecializedFP8ILi4ENS5_IJNS4_1CILi1EEESB_SB_EEENS1_35KernelTmaWarpSpecializedCooperativeEEENS5_IJNSA_ILi128EEENSA_ILi64EEESF_EEENS_12float_e4m3_tENS5_IJlSB_lEEESI_SJ_NS4_8TiledMMAINS4_8MMA_AtomIJNS4_4SM904GMMA30MMA_64x64x32_F32E4M3E4M3_SS_TNILNSN_7ScaleInE1ELSP_1EEEEEENS4_6LayoutINS5_IJNSA_ILi2EEESB_SB_EEENS5_IJSB_NSA_ILi0EEESV_EEEEENS5_IJNS4_10UnderscoreESY_SY_EEEEENS4_13SM90_TMA_LOADENS4_14ComposedLayoutINS4_7SwizzleILi3ELi4ELi3EEENS4_18smem_ptr_flag_bitsILi8EEENSS_INS5_IJNSA_ILi8EEESF_EEENS5_IJSF_SB_EEEEEEEvNS4_8identityES11_S1B_vS1C_EENS_8epilogue10collective6detail29Sm90TmaWarpSpecializedAdapterINS1F_15DefaultEpilogueISI_SJ_SJ_NS1E_6thread17LinearCombinationISI_Li1EffLNS1J_9ScaleType4KindE0ELNS_15FloatRoundStyleE2ESI_EENS1_15EpilogueDefaultEEEEEvvEEEEvNT_6ParamsE,@"STO_CUDA_ENTRY STV_DEFAULT"
_ZN7cutlass13device_kernelINS_4gemm6kernel13GemmUniversalIN4cute5tupleIJiiiiEEENS1_10collective13CollectiveMmaINS1_37MainloopSm90TmaGmmaWarpSpecializedFP8ILi4ENS5_IJNS4_1CILi1EEESB_SB_EEENS1_35KernelTmaWarpSpecializedCooperativeEEENS5_IJNSA_ILi128EEENSA_ILi64EEESF_EEENS_12float_e4m3_tENS5_IJlSB_lEEESI_SJ_NS4_8TiledMMAINS4_8MMA_AtomIJNS4_4SM904GMMA30MMA_64x64x32_F32E4M3E4M3_SS_TNILNSN_7ScaleInE1ELSP_1EEEEEENS4_6LayoutINS5_IJNSA_ILi2EEESB_SB_EEENS5_IJSB_NSA_ILi0EEESV_EEEEENS5_IJNS4_10UnderscoreESY_SY_EEEEENS4_13SM90_TMA_LOADENS4_14ComposedLayoutINS4_7SwizzleILi3ELi4ELi3EEENS4_18smem_ptr_flag_bitsILi8EEENSS_INS5_IJNSA_ILi8EEESF_EEENS5_IJSF_SB_EEEEEEEvNS4_8identityES11_S1B_vS1C_EENS_8epilogue10collective6detail29Sm90TmaWarpSpecializedAdapterINS1F_15DefaultEpilogueISI_SJ_SJ_NS1E_6thread17LinearCombinationISI_Li1EffLNS1J_9ScaleType4KindE0ELNS_15FloatRoundStyleE2ESI_EENS1_15EpilogueDefaultEEEEEvvEEEEvNT_6ParamsE:
[----:B------:R-:W-:Y:S01]  /*0000*/  LDC R1, c[0x0][0x28] ;  /* 0x00000a00ff017b82 */ /* 0x000fe20000000800 */
[----:B------:R-:W0:Y:S01]  /*0010*/  S2R R2, SR_TID.X ;  /* 0x0000000000027919 */ /* 0x000e220000002100 */
[----:B------:R-:W-:Y:S01]  /*0020*/  ELECT P0, URZ, PT ;  /* 0x00000000003f782f */ /* 0x000fe20003800000 */
[----:B------:R-:W-:Y:S01]  /*0030*/  BSSY B0, `(.L_x_0) ;  /* 0x000000f000007945 */ /* 0x000fe20003800000 */
[--C-:B0-----:R-:W-:Y:S02]  /*0040*/  SHF.R.U32.HI R0, RZ, 0x5, R2.reuse ;  /* 0x00000005ff007819 */ /* 0x101fe40000011602 */
[----:B------:R-:W-:-:S03]  /*0050*/  SHF.R.U32.HI R4, RZ, 0x7, R2 ;  /* 0x00000007ff047819 */ /* 0x000fc60000011602 */
[----:B------:R-:W0:Y:S04]  /*0060*/  SHFL.IDX PT, R3, R0, RZ, 0x1f ;  /* 0x00001fff00037589 */ /* 0x000e2800000e0000 */
[----:B------:R1:W2:Y:S01]  /*0070*/  SHFL.IDX PT, R7, R4, RZ, 0x1f ;  /* 0x00001fff04077589 */ /* 0x0002a200000e0000 */
[----:B0-----:R-:W-:-:S13]  /*0080*/  ISETP.NE.OR P0, PT, R3, RZ, !P0 ;  /* 0x000000ff0300720c */ /* 0x001fda0004705670 */
[----:B-12---:R-:W-:Y:S05]  /*0090*/  @P0 BRA `(.L_x_1) ;  /* 0x0000000000200947 */ /* 0x006fea0003800000 */
[----:B------:R-:W-:Y:S02]  /*00a0*/  ULDC.64 UR4, c[0x0][0x198] ;  /* 0x0000660000047ab9 */ /* 0x000fe40000000a00 */
[----:B------:R-:W-:Y:S02]  /*00b0*/  UIADD3 UR6, UP0, UR4, 0xf0, URZ ;  /* 0x000000f004067890 */ /* 0x000fe4000ff1e03f */
[----:B------:R-:W-:Y:S02]  /*00c0*/  UIADD3 UR4, UP1, UR4, 0x1f0, URZ ;  /* 0x000001f004047890 */ /* 0x000fe4000ff3e03f */
[----:B------:R-:W-:Y:S02]  /*00d0*/  UIADD3.X UR7, URZ, UR5, URZ, UP0, !UPT ;  /* 0x000000053f077290 */ /* 0x000fe400087fe43f */
[----:B------:R-:W-:-:S07]  /*00e0*/  UIADD3.X UR5, URZ, UR5, URZ, UP1, !UPT ;  /* 0x000000053f057290 */ /* 0x000fce0008ffe43f */
[----:B------:R0:W-:Y:S02]  /*00f0*/  UTMACCTL.PF [UR6] ;  /* 0x00000000060079b9 */ /* 0x0001e40008040000 */
[----:B------:R0:W-:Y:S02]  /*0100*/  UTMACCTL.PF [UR4] ;  /* 0x00000000040079b9 */ /* 0x0001e40008040000 */
[----:B0-----:R-:W-:Y:S01]  /*0110*/  NOP ;  /* 0x0000000000007918 */ /* 0x001fe20000000000 */
.L_x_1:
[----:B------:R-:W-:Y:S05]  /*0120*/  BSYNC B0 ;  /* 0x0000000000007941 */ /* 0x000fea0003800000 */
.L_x_0:
[----:B------:R-:W0:Y:S02]  /*0130*/  SHFL.IDX PT, R4, R0, RZ, 0x1f ;  /* 0x00001fff00047589 */ /* 0x000e2400000e0000 */
[----:B0-----:R-:W-:-:S13]  /*0140*/  ISETP.NE.AND P0, PT, R4, RZ, PT ;  /* 0x000000ff0400720c */ /* 0x001fda0003f05270 */
[----:B------:R-:W-:Y:S05]  /*0150*/  @P0 BRA `(.L_x_2) ;  /* 0x0000000000580947 */ /* 0x000fea0003800000 */
[----:B------:R-:W0:Y:S01]  /*0160*/  S2UR UR8, SR_CgaCtaId ;  /* 0x00000000000879c3 */ /* 0x000e220000008800 */
[----:B------:R-:W-:Y:S01]  /*0170*/  UMOV UR4, 0x400 ;  /* 0x0000040000047882 */ /* 0x000fe20000000000 */
[----:B------:R-:W-:Y:S01]  /*0180*/  UMOV UR5, 0x1 ;  /* 0x0000000100057882 */ /* 0x000fe20000000000 */
[----:B------:R-:W-:Y:S01]  /*0190*/  UMOV UR6, 0x100 ;  /* 0x0000010000067882 */ /* 0x000fe20000000000 */
[----:B------:R-:W-:Y:S01]  /*01a0*/  ELECT P0, URZ, PT ;  /* 0x00000000003f782f */ /* 0x000fe20003800000 */
[----:B------:R-:W-:-:S04]  /*01b0*/  UIADD3 UR6, -UR6, 0x100000, URZ ;  /* 0x0010000006067890 */ /* 0x000fc8000fffe13f */
[----:B------:R-:W-:Y:S02]  /*01c0*/  USHF.L.U32 UR7, UR6, 0xb, URZ ;  /* 0x0000000b06077899 */ /* 0x000fe4000800063f */
[----:B------:R-:W-:Y:S02]  /*01d0*/  USHF.L.U32 UR6, UR6, 0x1, URZ ;  /* 0x0000000106067899 */ /* 0x000fe4000800063f */
[----:B0-----:R-:W-:Y:S02]  /*01e0*/  ULEA UR8, UR8, UR4, 0x18 ;  /* 0x0000000408087291 */ /* 0x001fe4000f8ec03f */
[----:B------:R-:W-:-:S04]  /*01f0*/  UIADD3 UR4, -UR5, 0x100000, URZ ;  /* 0x0010000005047890 */ /* 0x000fc8000fffe13f */
[----:B------:R-:W-:Y:S02]  /*0200*/  USHF.L.U32 UR5, UR4, 0xb, URZ ;  /* 0x0000000b04057899 */ /* 0x000fe4000800063f */
[----:B------:R-:W-:Y:S01]  /*0210*/  USHF.L.U32 UR4, UR4, 0x1, URZ ;  /* 0x0000000104047899 */ /* 0x000fe2000800063f */
[----:B------:R-:W0:Y:S11]  /*0220*/  FENCE.VIEW.ASYNC.S ;  /* 0x00000000000073c6 */ /* 0x000e360000000000 */
[----:B0-----:R0:W1:Y:S01]  /*0230*/  SYNCS.EXCH.64 URZ, [UR8], UR4 ;  /* 0x00000004083f75b2 */ /* 0x0010620008000100 */
[----:B------:R0:W2:Y:S01]  /*0240*/  SYNCS.EXCH.64 URZ, [UR8+0x20], UR6 ;  /* 0x00002006083f75b2 */ /* 0x0000a20008000100 */
[----:B------:R0:W3:Y:S01]  /*0250*/  SYNCS.EXCH.64 URZ, [UR8+0x8], UR4 ;  /* 0x00000804083f75b2 */ /* 0x0000e20008000100 */
[----:B------:R0:W4:Y:S01]  /*0260*/  SYNCS.EXCH.64 URZ, [UR8+0x28], UR6 ;  /* 0x00002806083f75b2 */ /* 0x0001220008000100 */
[----:B------:R0:W0:Y:S01]  /*0270*/  SYNCS.EXCH.64 URZ, [UR8+0x10], UR4 ;  /* 0x00001004083f75b2 */ /* 0x0000220008000100 */
[----:B------:R0:W0:Y:S01]  /*0280*/  SYNCS.EXCH.64 URZ, [UR8+0x30], UR6 ;  /* 0x00003006083f75b2 */ /* 0x0000220008000100 */
[----:B------:R0:W0:Y:S01]  /*0290*/  SYNCS.EXCH.64 URZ, [UR8+0x18], UR4 ;  /* 0x00001804083f75b2 */ /* 0x0000220008000100 */
[----:B------:R0:W0:Y:S01]  /*02a0*/  SYNCS.EXCH.64 URZ, [UR8+0x38], UR6 ;  /* 0x00003806083f75b2 */ /* 0x0000220008000100 */
[----:B------:R-:W-:Y:S01]  /*02b0*/  NOP ;  /* 0x0000000000007918 */ /* 0x000fe20000000000 */
.L_x_2:
[----:B------:R-:W5:Y:S01]  /*02c0*/  SHFL.IDX PT, R0, R0, RZ, 0x1f ;  /* 0x00001fff00007589 */ /* 0x000f6200000e0000 */
[----:B------:R-:W1:Y:S01]  /*02d0*/  LDC R4, c[0x0][0x65c] ;  /* 0x00019700ff047b82 */ /* 0x000e620000000800 */
[----:B------:R-:W-:Y:S02]  /*02e0*/  ELECT P0, URZ, PT ;  /* 0x00000000003f782f */ /* 0x000fe40003800000 */
[----:B------:R-:W-:Y:S01]  /*02f0*/  ISETP.NE.AND P2, PT, R7, RZ, PT ;  /* 0x000000ff0700720c */ /* 0x000fe20003f45270 */
[----:B------:R-:W2:Y:S01]  /*0300*/  S2R R8, SR_CTAID.Y ;  /* 0x0000000000087919 */ /* 0x000ea20000002600 */
[----:B0-----:R-:W-:Y:S01]  /*0310*/  UMOV UR4, 0x20 ;  /* 0x0000002000047882 */ /* 0x001fe20000000000 */
[----:B------:R-:W-:Y:S01]  /*0320*/  NOP ;  /* 0x0000000000007918 */ /* 0x000fe20000000000 */
[----:B------:R-:W-:Y:S01]  /*0330*/  NOP ;  /* 0x0000000000007918 */ /* 0x000fe20000000000 */
[----:B------:R-:W0:Y:S01]  /*0340*/  S2R R6, SR_CTAID.X ;  /* 0x0000000000067919 */ /* 0x000e220000002500 */
[----:B-----5:R-:W-:-:S02]  /*0350*/  ISETP.NE.OR P0, PT, R0, RZ, !P0 ;  /* 0x000000ff0000720c */ /* 0x020fc40004705670 */
[----:B-1----:R-:W-:Y:S02]  /*0360*/  ISETP.NE.AND P4, PT, R4, 0x1, PT ;  /* 0x000000010400780c */ /* 0x002fe40003f85270 */
[----:B------:R-:W-:-:S04]  /*0370*/  SHF.R.S32.HI R4, RZ, 0x1f, R3 ;  /* 0x0000001fff047819 */ /* 0x000fc80000011403 */
[----:B------:R-:W-:-:S04]  /*0380*/  LEA.HI R4, R4, R3, RZ, 0x2 ;  /* 0x0000000304047211 */ /* 0x000fc800078f10ff */
[----:B------:R-:W-:Y:S01]  /*0390*/  LOP3.LUT R4, R4, 0xfffffffc, RZ, 0xc0, !PT ;  /* 0xfffffffc04047812 */ /* 0x000fe200078ec0ff */
[----:B------:R-:W-:Y:S01]  /*03a0*/  VOTEU.ALL UP0, P0 ;  /* 0x00000000003f7886 */ /* 0x000fe20000000000 */
[----:B------:R-:W-:Y:S01]  /*03b0*/  VOTEU.ALL UP1, P0 ;  /* 0x00000000003f7886 */ /* 0x000fe20000020000 */
[----:B------:R-:W0:Y:S01]  /*03c0*/  @P4 LDC R9, c[0x0][0x10] ;  /* 0x00000400ff094b82 */ /* 0x000e220000000800 */
[----:B------:R-:W-:Y:S02]  /*03d0*/  @P4 IMAD.MOV.U32 R5, RZ, RZ, RZ ;  /* 0x000000ffff054224 */ /* 0x000fe400078e00ff */
[----:B------:R-:W-:Y:S01]  /*03e0*/  IMAD.IADD R3, R3, 0x1, -R4 ;  /* 0x0000000103037824 */ /* 0x000fe200078e0a04 */
[----:B------:R-:W-:Y:S01]  /*03f0*/  @!UP0 UMOV UR6, 0x400 ;  /* 0x0000040000068882 */ /* 0x000fe20000000000 */
[----:B------:R-:W-:-:S04]  /*0400*/  @!UP0 UIADD3 UR4, -UR4, 0x100000, URZ ;  /* 0x0010000004048890 */ /* 0x000fc8000fffe13f */
[----:B------:R-:W-:Y:S02]  /*0410*/  @!UP0 USHF.L.U32 UR5, UR4, 0xb, URZ ;  /* 0x0000000b04058899 */ /* 0x000fe4000800063f */
[----:B------:R-:W-:Y:S01]  /*0420*/  @!UP0 USHF.L.U32 UR4, UR4, 0x1, URZ ;  /* 0x0000000104048899 */ /* 0x000fe2000800063f */
[----:B--2---:R-:W-:Y:S01]  /*0430*/  @P4 IMAD.MOV.U32 R4, RZ, RZ, R8 ;  /* 0x000000ffff044224 */ /* 0x004fe200078e0008 */
[----:B------:R-:W1:Y:S01]  /*0440*/  @!UP0 S2UR UR7, SR_CgaCtaId ;  /* 0x00000000000789c3 */ /* 0x000e620000008800 */
[----:B------:R-:W-:-:S07]  /*0450*/  @P4 IMAD.MOV.U32 R13, RZ, RZ, RZ ;  /* 0x000000ffff0d4224 */ /* 0x000fce00078e00ff */
[----:B------:R-:W2:Y:S01]  /*0460*/  @!P4 LDC R11, c[0x0][0xc] ;  /* 0x00000300ff0bcb82 */ /* 0x000ea20000000800 */
[----:B0-----:R-:W-:-:S04]  /*0470*/  @P4 IMAD.WIDE.U32 R4, R6, R9, R4 ;  /* 0x0000000906044225 */ /* 0x001fc800078e0004 */
[----:B------:R-:W-:Y:S02]  /*0480*/  VIADD R9, R7, 0xffffffff ;  /* 0xffffffff07097836 */ /* 0x000fe40000000000 */
[----:B------:R-:W-:Y:S01]  /*0490*/  @P4 IMAD.MOV.U32 R0, RZ, RZ, R4 ;  /* 0x000000ffff004224 */ /* 0x000fe200078e0004 */
[----:B-1----:R-:W-:Y:S02]  /*04a0*/  @!UP0 ULEA UR6, UR7, UR6, 0x18 ;  /* 0x0000000607068291 */ /* 0x002fe4000f8ec03f */
[----:B------:R-:W-:Y:S01]  /*04b0*/  ISETP.GE.U32.AND P1, PT, R9, 0x2, PT ;  /* 0x000000020900780c */ /* 0x000fe20003f26070 */
[----:B------:R-:W-:Y:S01]  /*04c0*/  VOTEU.ALL UP0, P0 ;  /* 0x00000000003f7886 */ /* 0x000fe20000000000 */
[----:B------:R-:W-:Y:S01]  /*04d0*/  ISETP.NE.AND P0, PT, R3, 0x3, PT ;  /* 0x000000030300780c */ /* 0x000fe20003f05270 */
[----:B------:R-:W-:-:S03]  /*04e0*/  @P4 IMAD.IADD R5, R5, 0x1, R13 ;  /* 0x0000000105054824 */ /* 0x000fc600078e020d */
[----:B------:R-:W-:-:S04]  /*04f0*/  ISETP.EQ.OR P0, PT, R3, RZ, !P0 ;  /* 0x000000ff0300720c */ /* 0x000fc80004702670 */
[----:B------:R-:W-:Y:S01]  /*0500*/  ISETP.EQ.AND P0, PT, R7, RZ, P0 ;  /* 0x000000ff0700720c */ /* 0x000fe20000702270 */
[----:B------:R-:W-:Y:S01]  /*0510*/  IMAD.MOV.U32 R7, RZ, RZ, RZ ;  /* 0x000000ffff077224 */ /* 0x000fe200078e00ff */
[----:B------:R-:W0:Y:S02]  /*0520*/  FENCE.VIEW.ASYNC.S ;  /* 0x00000000000073c6 */ /* 0x000e240000000000 */
[----:B0-----:R0:W3:Y:S01]  /*0530*/  @!UP0 SYNCS.EXCH.64 URZ, [UR6+0x50], UR4 ;  /* 0x00005004063f85b2 */ /* 0x0010e20008000100 */
[----:B------:R-:W-:Y:S01]  /*0540*/  SEL R4, RZ, 0x1, !P0 ;  /* 0x00000001ff047807 */ /* 0x000fe20004000000 */
[----:B--2---:R-:W-:-:S03]  /*0550*/  @!P4 IMAD.WIDE.U32 R10, R11, R8, R6 ;  /* 0x000000080b0ac225 */ /* 0x004fc600078e0006 */
[----:B------:R-:W-:Y:S01]  /*0560*/  SEL R4, R4, 0x2, P1 ;  /* 0x0000000204047807 */ /* 0x000fe20000800000 */
[----:B------:R-:W-:Y:S02]  /*0570*/  @!P4 IMAD.MOV.U32 R0, RZ, RZ, R10 ;  /* 0x000000ffff00c224 */ /* 0x000fe400078e000a */
[----:B------:R-:W-:Y:S01]  /*0580*/  @!P4 IMAD.MOV.U32 R5, RZ, RZ, R11 ;  /* 0x000000ffff05c224 */ /* 0x000fe200078e000b */
[----:B------:R0:W3:Y:S01]  /*0590*/  @!UP1 SYNCS.EXCH.64 URZ, [UR6+0x58], UR4 ;  /* 0x00005804063f95b2 */ /* 0x0000e20008000100 */
[----:B------:R-:W-:Y:S01]  /*05a0*/  NOP ;  /* 0x0000000000007918 */ /* 0x000fe20000000000 */
[----:B---34-:R-:W-:Y:S06]  /*05b0*/  BAR.SYNC.DEFER_BLOCKING 0x0 ;  /* 0x0000000000007b1d */ /* 0x018fec0000010000 */
[----:B------:R-:W-:Y:S05]  /*05c0*/  @!P2 BRA `(.L_x_3) ;  /* 0x0000004c007ca947 */ /* 0x000fea0003800000 */
[----:B------:R-:W-:-:S13]  /*05d0*/  ISETP.GT.U32.AND P0, PT, R9, 0x1, PT ;  /* 0x000000010900780c */ /* 0x000fda0003f04070 */
[----:B0-----:R-:W-:Y:S05]  /*05e0*/  @P0 EXIT ;  /* 0x000000000000094d */ /* 0x001fea0003800000 */
[----:B------:R-:W-:Y:S01]  /*05f0*/  ULDC.64 UR4, c[0x0][0x650] ;  /* 0x0001940000047ab9 */ /* 0x000fe20000000a00 */
[----:B------:R-:W-:Y:S01]  /*0600*/  PRMT R9, RZ, 0x7610, R9 ;  /* 0x00007610ff097816 */ /* 0x000fe20000000009 */
[----:B------:R-:W-:Y:S01]  /*0610*/  IMAD.MOV.U32 R12, RZ, RZ, -0x1 ;  /* 0xffffffffff0c7424 */ /* 0x000fe200078e00ff */
[----:B------:R-:W-:Y:S01]  /*0620*/  ISETP.GE.U32.AND P0, PT, R0, UR4, PT ;  /* 0x0000000400007c0c */ /* 0x000fe2000bf06070 */
[----:B------:R-:W-:Y:S02]  /*0630*/  IMAD.MOV.U32 R13, RZ, RZ, -0x1 ;  /* 0xffffffffff0d7424 */ /* 0x000fe400078e00ff */
[----:B------:R-:W-:Y:S01]  /*0640*/  IMAD.MOV.U32 R69, RZ, RZ, -0x1 ;  /* 0xffffffffff457424 */ /* 0x000fe200078e00ff */
[----:B------:R-:W-:-:S13]  /*0650*/  ISETP.GE.U32.AND.EX P0, PT, R5, UR5, PT, P0 ;  /* 0x0000000505007c0c */ /* 0x000fda000bf06100 */
[----:B------:R-:W-:Y:S05]  /*0660*/  @P0 BRA `(.L_x_4) ;  /* 0x0000000400600947 */ /* 0x000fea0003800000 */
[----:B------:R-:W0:Y:S01]  /*0670*/  LDC.64 R16, c[0x0][0x628] ;  /* 0x00018a00ff107b82 */ /* 0x000e220000000a00 */
[----:B------:R-:W-:Y:S02]  /*0680*/  IMAD.MOV.U32 R10, RZ, RZ, R0 ;  /* 0x000000ffff0a7224 */ /* 0x000fe400078e0000 */
[----:B------:R-:W-:-:S05]  /*0690*/  IMAD.MOV.U32 R11, RZ, RZ, R5 ;  /* 0x000000ffff0b7224 */ /* 0x000fca00078e0005 */
[----:B------:R-:W1:Y:S08]  /*06a0*/  LDC R18, c[0x0][0x630] ;  /* 0x00018c00ff127b82 */ /* 0x000e700000000800 */
[----:B------:R-:W2:Y:S01]  /*06b0*/  LDC.64 R20, c[0x0][0x620] ;  /* 0x00018800ff147b82 */ /* 0x000ea20000000a00 */
[----:B0-----:R-:W-:-:S04]  /*06c0*/  ISETP.NE.U32.AND P0, PT, R16, RZ, PT ;  /* 0x000000ff1000720c */ /* 0x001fc80003f05070 */
[----:B------:R-:W-:-:S13]  /*06d0*/  ISETP.NE.AND.EX P0, PT, R17, RZ, PT, P0 ;  /* 0x000000ff1100720c */ /* 0x000fda0003f05300 */
[----:B-12---:R-:W-:Y:S05]  /*06e0*/  @!P0 BRA `(.L_x_5) ;  /* 0x0000000000288947 */ /* 0x006fea0003800000 */
[----:B------:R-:W0:Y:S02]  /*06f0*/  LDC R3, c[0x0][0x634] ;  /* 0x00018d00ff037b82 */ /* 0x000e240000000800 */
[----:B0-----:R-:W-:-:S05]  /*0700*/  IADD3 R3, P0, R0, R3, RZ ;  /* 0x0000000300037210 */ /* 0x001fca0007f1e0ff */
[----:B------:R-:W-:-:S04]  /*0710*/  IMAD.X R9, RZ, RZ, R5, P0 ;  /* 0x000000ffff097224 */ /* 0x000fc800000e0605 */
[----:B------:R-:W-:-:S04]  /*0720*/  IMAD.WIDE.U32 R10, R9, R16, RZ ;  /* 0x00000010090a7225 */ /* 0x000fc800078e00ff */
[----:B------:R-:W-:-:S04]  /*0730*/  IMAD.WIDE.U32 R12, P0, R3, R17, R10 ;  /* 0x00000011030c7225 */ /* 0x000fc8000780000a */
[----:B------:R-:W-:-:S04]  /*0740*/  IMAD.WIDE.U32 R10, R3, R16, RZ ;  /* 0x00000010030a7225 */ /* 0x000fc800078e00ff */
[----:B------:R-:W-:Y:S01]  /*0750*/  IMAD.X R15, RZ, RZ, RZ, P0 ;  /* 0x000000ffff0f7224 */ /* 0x000fe200000e06ff */
[----:B------:R-:W-:Y:S01]  /*0760*/  IADD3 RZ, P0, R11, R12, RZ ;  /* 0x0000000c0bff7210 */ /* 0x000fe20007f1e0ff */
[----:B------:R-:W-:-:S04]  /*0770*/  IMAD.MOV.U32 R14, RZ, RZ, R13 ;  /* 0x000000ffff0e7224 */ /* 0x000fc800078e000d */
[----:B------:R-:W-:-:S08]  /*0780*/  IMAD.WIDE.U32.X R10, R9, R17, R14, P0 ;  /* 0x00000011090a7225 */ /* 0x000fd000000e040e */
.L_x_5:
[-CC-:B------:R-:W-:Y:S01]  /*0790*/  SHF.R.U64 R69, R10, R18.reuse, R11.reuse ;  /* 0x000000120a457219 */ /* 0x180fe2000000120b */
[----:B------:R-:W0:Y:S01]  /*07a0*/  LDC.64 R22, c[0x0][0x640] ;  /* 0x00019000ff167b82 */ /* 0x000e220000000a00 */
[----:B------:R-:W-:Y:S01]  /*07b0*/  SHF.R.U32.HI R7, RZ, R18, R11 ;  /* 0x00000012ff077219 */ /* 0x000fe2000001160b */
[----:B------:R-:W-:Y:S01]  /*07c0*/  ULDC UR4, c[0x0][0x150] ;  /* 0x0000540000047ab9 */ /* 0x000fe20000000800 */
[----:B------:R-:W-:Y:S01]  /*07d0*/  IADD3 R9, P0, RZ, -R69, RZ ;  /* 0x80000045ff097210 */ /* 0x000fe20007f1e0ff */
[----:B------:R-:W-:Y:S01]  /*07e0*/  IMAD.MOV.U32 R10, RZ, RZ, R0 ;  /* 0x000000ffff0a7224 */ /* 0x000fe200078e0000 */
[----:B------:R-:W-:Y:S01]  /*07f0*/  I2FP.F32.U32 R3, R6 ;  /* 0x0000000600037245 */ /* 0x000fe20000201000 */
[----:B------:R-:W-:Y:S02]  /*0800*/  IMAD.MOV.U32 R11, RZ, RZ, R5 ;  /* 0x000000ffff0b7224 */ /* 0x000fe400078e0005 */
[----:B------:R-:W1:Y:S01]  /*0810*/  LDC R14, c[0x0][0x618] ;  /* 0x00018600ff0e7b82 */ /* 0x000e620000000800 */
[----:B------:R-:W-:-:S02]  /*0820*/  IMAD.X R13, RZ, RZ, ~R7, P0 ;  /* 0x000000ffff0d7224 */ /* 0x000fc400000e0e07 */
[----:B------:R-:W-:Y:S01]  /*0830*/  FMUL R3, R3, UR4 ;  /* 0x0000000403037c20 */ /* 0x000fe20008400000 */
[----:B------:R-:W-:Y:S01]  /*0840*/  IMAD.WIDE.U32 R10, R9, R20, R10 ;  /* 0x00000014090a7225 */ /* 0x000fe200078e000a */
[----:B------:R-:W-:-:S03]  /*0850*/  ULDC UR4, c[0x0][0x154] ;  /* 0x0000550000047ab9 */ /* 0x000fc60000000800 */
[----:B------:R-:W-:Y:S01]  /*0860*/  IMAD R12, R13, R20, RZ ;  /* 0x000000140d0c7224 */ /* 0x000fe200078e02ff */
[----:B------:R-:W2:Y:S01]  /*0870*/  LDC R7, c[0x0][0x144] ;  /* 0x00005100ff077b82 */ /* 0x000ea20000000800 */
[----:B------:R-:W3:Y:S01]  /*0880*/  F2I.U32.TRUNC.NTZ R3, R3 ;  /* 0x0000000300037305 */ /* 0x000ee2000020f000 */
[----:B------:R-:W-:Y:S02]  /*0890*/  IMAD.MOV.U32 R13, RZ, RZ, -0x1 ;  /* 0xffffffffff0d7424 */ /* 0x000fe400078e00ff */
[----:B------:R-:W-:-:S04]  /*08a0*/  IMAD R9, R9, R21, R12 ;  /* 0x0000001509097224 */ /* 0x000fc800078e020c */
[----:B------:R-:W4:Y:S01]  /*08b0*/  LDC R18, c[0x0][0x608] ;  /* 0x00018200ff127b82 */ /* 0x000f220000000800 */
[----:B------:R-:W-:Y:S01]  /*08c0*/  IMAD.IADD R11, R11, 0x1, R9 ;  /* 0x000000010b0b7824 */ /* 0x000fe200078e0209 */
[----:B0-----:R-:W-:Y:S02]  /*08d0*/  ISETP.NE.U32.AND P0, PT, R22, RZ, PT ;  /* 0x000000ff1600720c */ /* 0x001fe40003f05070 */
[----:B------:R-:W-:Y:S02]  /*08e0*/  I2FP.F32.U32 R9, R8 ;  /* 0x0000000800097245 */ /* 0x000fe40000201000 */
[----:B------:R-:W-:Y:S02]  /*08f0*/  ISETP.NE.AND.EX P0, PT, R23, RZ, PT, P0 ;  /* 0x000000ff1700720c */ /* 0x000fe40003f05300 */
[----:B------:R-:W0:Y:S01]  /*0900*/  LDC R12, c[0x0][0x658] ;  /* 0x00019600ff0c7b82 */ /* 0x000e220000000800 */
[-C--:B-1----:R-:W-:Y:S01]  /*0910*/  SHF.R.U64 R16, R10, R14.reuse, R11 ;  /* 0x0000000e0a107219 */ /* 0x082fe2000000120b */
[----:B---3--:R-:W-:Y:S01]  /*0920*/  IMAD.MOV R10, RZ, RZ, -R3 ;  /* 0x000000ffff0a7224 */ /* 0x008fe200078e0a03 */
[----:B------:R-:W-:-:S05]  /*0930*/  SHF.R.U32.HI R11, RZ, R14, R11 ;  /* 0x0000000eff0b7219 */ /* 0x000fca000001160b */
[----:B------:R-:W1:Y:S01]  /*0940*/  LDC R17, c[0x0][0x148] ;  /* 0x00005200ff117b82 */ /* 0x000e620000000800 */
[----:B--2---:R-:W-:Y:S02]  /*0950*/  IMAD R3, R7, R10, R6 ;  /* 0x0000000a07037224 */ /* 0x004fe400078e0206 */
[----:B------:R-:W-:-:S04]  /*0960*/  FMUL R7, R9, UR4 ;  /* 0x0000000409077c20 */ /* 0x000fc80008400000 */
[----:B------:R2:W3:Y:S01]  /*0970*/  F2I.U32.TRUNC.NTZ R15, R7 ;  /* 0x00000007000f7305 */ /* 0x0004e2000020f000 */
[----:B------:R-:W1:Y:S01]  /*0980*/  LDC R21, c[0x0][0x600] ;  /* 0x00018000ff157b82 */ /* 0x000e620000000800 */
[-CC-:B----4-:R-:W-:Y:S02]  /*0990*/  SHF.R.U64 R27, R16, R18.reuse, R11.reuse ;  /* 0x00000012101b7219 */ /* 0x190fe4000000120b */
[----:B------:R-:W-:Y:S01]  /*09a0*/  SHF.R.U32.HI R9, RZ, R18, R11 ;  /* 0x00000012ff097219 */ /* 0x000fe2000001160b */
[----:B------:R-:W-:-:S04]  /*09b0*/  IMAD.MOV.U32 R11, RZ, RZ, 0x1 ;  /* 0x00000001ff0b7424 */ /* 0x000fc800078e00ff */
[----:B------:R-:W4:Y:S01]  /*09c0*/  LDC R20, c[0x0][0x648] ;  /* 0x00019200ff147b82 */ /* 0x000f220000000800 */
[-C--:B0-----:R-:W-:Y:S02]  /*09d0*/  SHF.L.U32 R6, R13, R12.reuse, RZ ;  /* 0x0000000c0d067219 */ /* 0x081fe400000006ff */
[-CC-:B------:R-:W-:Y:S02]  /*09e0*/  SHF.R.U64 R18, R27, R12.reuse, R9.reuse ;  /* 0x0000000c1b127219 */ /* 0x180fe40000001209 */
[----:B------:R-:W-:Y:S02]  /*09f0*/  SHF.R.U32.HI R19, RZ, R12, R9 ;  /* 0x0000000cff137219 */ /* 0x000fe40000011609 */
[----:B------:R-:W-:Y:S01]  /*0a00*/  LOP3.LUT R14, RZ, R6, RZ, 0x33, !PT ;  /* 0x00000006ff0e7212 */ /* 0x000fe200078e33ff */
[----:B------:R-:W0:Y:S01]  /*0a10*/  LDC R25, c[0x0][0x638] ;  /* 0x00018e00ff197b82 */ /* 0x000e220000000800 */
[----:B------:R-:W-:Y:S01]  /*0a20*/  SHF.L.U32 R9, R11, R12, RZ ;  /* 0x0000000c0b097219 */ /* 0x000fe200000006ff */
[----:B------:R-:W-:-:S02]  /*0a30*/  IMAD.MOV.U32 R6, RZ, RZ, R18 ;  /* 0x000000ffff067224 */ /* 0x000fc400078e0012 */
[----:B--2---:R-:W-:-:S04]  /*0a40*/  IMAD.MOV.U32 R7, RZ, RZ, R19 ;  /* 0x000000ffff077224 */ /* 0x004fc800078e0013 */
[----:B------:R-:W2:Y:S01]  /*0a50*/  LDC R24, c[0x0][0x610] ;  /* 0x00018400ff187b82 */ /* 0x000ea20000000800 */
[----:B---3--:R-:W-:Y:S05]  /*0a60*/  @!P0 BRA `(.L_x_6) ;  /* 0x0000000000288947 */ /* 0x008fea0003800000 */
[----:B------:R-:W3:Y:S02]  /*0a70*/  LDC R13, c[0x0][0x64c] ;  /* 0x00019300ff0d7b82 */ /* 0x000ee40000000800 */
[----:B---3--:R-:W-:-:S05]  /*0a80*/  IADD3 R13, P0, R18, R13, RZ ;  /* 0x0000000d120d7210 */ /* 0x008fca0007f1e0ff */
        /* <DEDUP_REMOVED lines=8> */
.L_x_6:
[----:B----4-:R-:W-:Y:S01]  /*0b10*/  SHF.R.U64 R6, R6, R20, R7 ;  /* 0x0000001406067219 */ /* 0x010fe20000001207 */
[----:B-1----:R-:W-:Y:S01]  /*0b20*/  VIADD R7, R21, 0xffffffff ;  /* 0xffffffff15077836 */ /* 0x002fe20000000000 */
[----:B------:R-:W-:Y:S01]  /*0b30*/  LOP3.LUT R14, R27, R14, RZ, 0xc0, !PT ;  /* 0x0000000e1b0e7212 */ /* 0x000fe200078ec0ff */
[----:B------:R-:W-:Y:S02]  /*0b40*/  IMAD.MOV R15, RZ, RZ, -R15 ;  /* 0x000000ffff0f7224 */ /* 0x000fe400078e0a0f */
[----:B------:R-:W-:Y:S01]  /*0b50*/  IMAD.MOV R10, RZ, RZ, -R6 ;  /* 0x000000ffff0a7224 */ /* 0x000fe200078e0a06 */
[----:B------:R-:W-:Y:S01]  /*0b60*/  LOP3.LUT R7, R16, R7, RZ, 0xc0, !PT ;  /* 0x0000000710077212 */ /* 0x000fe200078ec0ff */
[----:B------:R-:W-:Y:S02]  /*0b70*/  IMAD R14, R9, R6, R14 ;  /* 0x00000006090e7224 */ /* 0x000fe400078e020e */
[----:B------:R-:W-:Y:S02]  /*0b80*/  @P4 IMAD R3, R17, R15, R8 ;  /* 0x0000000f11034224 */ /* 0x000fe400078e0208 */
[----:B0-----:R-:W-:-:S02]  /*0b90*/  IMAD R6, R10, R25, R18 ;  /* 0x000000190a067224 */ /* 0x001fc400078e0212 */
[----:B--2---:R-:W-:Y:S02]  /*0ba0*/  IMAD R3, R14, R24, R3 ;  /* 0x000000180e037224 */ /* 0x004fe400078e0203 */
[----:B------:R-:W-:Y:S02]  /*0bb0*/  IMAD R6, R6, R21, R7 ;  /* 0x0000001506067224 */ /* 0x000fe400078e0207 */
[----:B------:R-:W-:-:S03]  /*0bc0*/  IMAD.MOV.U32 R9, RZ, RZ, 0x1 ;  /* 0x00000001ff097424 */ /* 0x000fc600078e00ff */
[----:B------:R-:W-:Y:S02]  /*0bd0*/  SEL R13, R6, R3, !P4 ;  /* 0x00000003060d7207 */ /* 0x000fe40006000000 */
[----:B------:R-:W-:-:S07]  /*0be0*/  SEL R12, R3, R6, !P4 ;  /* 0x00000006030c7207 */ /* 0x000fce0006000000 */
.L_x_4:
[----:B------:R-:W-:-:S08]  /*0bf0*/  NOP ;  /* 0x0000000000007918 */ /* 0x000fd00000000000 */
[----:B------:R-:W0:Y:S02]  /*0c00*/  USETMAXREG.TRY_ALLOC.CTAPOOL UP0, 0xe8 ;  /* 0x000000e8000079c8 */ /* 0x000e240008000600 */
[----:B0-----:R-:W-:-:S13]  /*0c10*/  PLOP3.LUT P0, PT, PT, PT, UP0, 0x80, 0x0 ;  /* 0x000000000000781c */ /* 0x001fda0003f0f008 */
[----:B------:R-:W-:Y:S05]  /*0c20*/  @!P0 BRA `(.L_x_4) ;  /* 0xfffffffc00f08947 */ /* 0x000fea000383ffff */
[----:B------:R-:W-:Y:S01]  /*0c30*/  ULDC.64 UR4, c[0x0][0x598] ;  /* 0x0001660000047ab9 */ /* 0x000fe20000000a00 */
[----:B------:R-:W-:Y:S01]  /*0c40*/  ULDC.64 UR16, c[0x0][0x208] ;  /* 0x0000820000107ab9 */ /* 0x000fe20000000a00 */
[----:B------:R-:W-:-:S04]  /*0c50*/  ISETP.NE.U32.AND P0, PT, RZ, UR4, PT ;  /* 0x00000004ff007c0c */ /* 0x000fc8000bf05070 */
[----:B------:R-:W-:-:S13]  /*0c60*/  ISETP.NE.AND.EX P0, PT, RZ, UR5, PT, P0 ;  /* 0x00000005ff007c0c */ /* 0x000fda000bf05300 */
[----:B------:R-:W-:Y:S05]  /*0c70*/  @!P0 BRA `(.L_x_7) ;  /* 0x00000000001c8947 */ /* 0x000fea0003800000 */
[----:B------:R-:W0:Y:S02]  /*0c80*/  LDC.64 R6, c[0x0][0x598] ;  /* 0x00016600ff067b82 */ /* 0x000e240000000a00 */
[----:B0-----:R-:W2:Y:S02]  /*0c90*/  LDG.E.64 R6, desc[UR16][R6.64] ;  /* 0x0000001006067981 */ /* 0x001ea4000c1e1b00 */
[----:B--2---:R-:W-:-:S04]  /*0ca0*/  ISETP.NE.U32.AND P0, PT, R6, RZ, PT ;  /* 0x000000ff0600720c */ /* 0x004fc80003f05070 */
[----:B------:R-:W-:-:S13]  /*0cb0*/  ISETP.NE.AND.EX P0, PT, R7, RZ, PT, P0 ;  /* 0x000000ff0700720c */ /* 0x000fda0003f05300 */
[----:B------:R-:W-:Y:S05]  /*0cc0*/  @!P0 BRA `(.L_x_7) ;  /* 0x0000000000088947 */ /* 0x000fea0003800000 */
[----:B------:R0:W5:Y:S01]  /*0cd0*/  LD.E R3, desc[UR16][R6.64] ;  /* 0x0000001006037980 */ /* 0x000162000c101900 */
[----:B------:R-:W-:Y:S05]  /*0ce0*/  BRA `(.L_x_8) ;  /* 0x0000000000207947 */ /* 0x000fea0003800000 */
.L_x_7:
[----:B------:R-:W-:Y:S02]  /*0cf0*/  ULDC.64 UR4, c[0x0][0x588] ;  /* 0x0001620000047ab9 */ /* 0x000fe40000000a00 */
[----:B------:R-:W-:-:S04]  /*0d00*/  ISETP.NE.U32.AND P0, PT, RZ, UR4, PT ;  /* 0x00000004ff007c0c */ /* 0x000fc8000bf05070 */
[----:B------:R-:W-:-:S13]  /*0d10*/  ISETP.NE.AND.EX P0, PT, RZ, UR5, PT, P0 ;  /* 0x00000005ff007c0c */ /* 0x000fda000bf05300 */
[----:B------:R-:W-:Y:S05]  /*0d20*/  @!P0 BRA `(.L_x_9) ;  /* 0x00000000000c8947 */ /* 0x000fea0003800000 */
[----:B------:R-:W0:Y:S02]  /*0d30*/  LDC.64 R6, c[0x0][0x588] ;  /* 0x00016200ff067b82 */ /* 0x000e240000000a00 */
[----:B0-----:R1:W5:Y:S01]  /*0d40*/  LDG.E R3, desc[UR16][R6.64] ;  /* 0x0000001006037981 */ /* 0x001362000c1e1900 */
[----:B------:R-:W-:Y:S05]  /*0d50*/  BRA `(.L_x_8) ;  /* 0x0000000000047947 */ /* 0x000fea0003800000 */
.L_x_9:
[----:B------:R-:W2:Y:S02]  /*0d60*/  LDC R3, c[0x0][0x580] ;  /* 0x00016000ff037b82 */ /* 0x000ea40000000800 */
.L_x_8:
[----:B------:R-:W-:Y:S02]  /*0d70*/  ULDC.64 UR4, c[0x0][0x5a0] ;  /* 0x0001680000047ab9 */ /* 0x000fe40000000a00 */
[----:B------:R-:W-:-:S04]  /*0d80*/  ISETP.NE.U32.AND P0, PT, RZ, UR4, PT ;  /* 0x00000004ff007c0c */ /* 0x000fc8000bf05070 */
[----:B------:R-:W-:-:S13]  /*0d90*/  ISETP.NE.AND.EX P0, PT, RZ, UR5, PT, P0 ;  /* 0x00000005ff007c0c */ /* 0x000fda000bf05300 */
[----:B------:R-:W-:Y:S05]  /*0da0*/  @!P0 BRA `(.L_x_10) ;  /* 0x00000000001c8947 */ /* 0x000fea0003800000 */
[----:B01----:R-:W0:Y:S02]  /*0db0*/  LDC.64 R6, c[0x0][0x5a0] ;  /* 0x00016800ff067b82 */ /* 0x003e240000000a00 */
[----:B0-----:R-:W3:Y:S02]  /*0dc0*/  LDG.E.64 R6, desc[UR16][R6.64] ;  /* 0x0000001006067981 */ /* 0x001ee4000c1e1b00 */
[----:B---3--:R-:W-:-:S04]  /*0dd0*/  ISETP.NE.U32.AND P0, PT, R6, RZ, PT ;  /* 0x000000ff0600720c */ /* 0x008fc80003f05070 */
[----:B------:R-:W-:-:S13]  /*0de0*/  ISETP.NE.AND.EX P0, PT, R7, RZ, PT, P0 ;  /* 0x000000ff0700720c */ /* 0x000fda0003f05300 */
[----:B------:R-:W-:Y:S05]  /*0df0*/  @!P0 BRA `(.L_x_10) ;  /* 0x0000000000088947 */ /* 0x000fea0003800000 */
[----:B------:R0:W5:Y:S01]  /*0e00*/  LD.E R10, desc[UR16][R6.64] ;  /* 0x00000010060a7980 */ /* 0x000162000c101900 */
[----:B------:R-:W-:Y:S05]  /*0e10*/  BRA `(.L_x_11) ;  /* 0x0000000000207947 */ /* 0x000fea0003800000 */
.L_x_10:
[----:B------:R-:W-:Y:S02]  /*0e20*/  ULDC.64 UR4, c[0x0][0x590] ;  /* 0x0001640000047ab9 */ /* 0x000fe40000000a00 */
[----:B------:R-:W-:-:S04]  /*0e30*/  ISETP.NE.U32.AND P0, PT, RZ, UR4, PT ;  /* 0x00000004ff007c0c */ /* 0x000fc8000bf05070 */
[----:B------:R-:W-:-:S13]  /*0e40*/  ISETP.NE.AND.EX P0, PT, RZ, UR5, PT, P0 ;  /* 0x00000005ff007c0c */ /* 0x000fda000bf05300 */
[----:B------:R-:W-:Y:S05]  /*0e50*/  @!P0 BRA `(.L_x_12) ;  /* 0x00000000000c8947 */ /* 0x000fea0003800000 */
[----:B------:R-:W3:Y:S02]  /*0e60*/  LDC.64 R10, c[0x0][0x590] ;  /* 0x00016400ff0a7b82 */ /* 0x000ee40000000a00 */
[----:B---3--:R3:W5:Y:S01]  /*0e70*/  LDG.E R10, desc[UR16][R10.64] ;  /* 0x000000100a0a7981 */ /* 0x008762000c1e1900 */
[----:B------:R-:W-:Y:S05]  /*0e80*/  BRA `(.L_x_11) ;  /* 0x0000000000047947 */ /* 0x000fea0003800000 */
.L_x_12:
[----:B------:R-:W4:Y:S02]  /*0e90*/  LDC R10, c[0x0][0x584] ;  /* 0x00016100ff0a7b82 */ /* 0x000f240000000800 */
.L_x_11:
[----:B------:R-:W-:-:S13]  /*0ea0*/  LOP3.LUT P0, RZ, R9, 0xff, RZ, 0xc0, !PT ;  /* 0x000000ff09ff7812 */ /* 0x000fda000780c0ff */
[----:B------:R-:W-:Y:S05]  /*0eb0*/  @!P0 EXIT ;  /* 0x000000000000894d */ /* 0x000fea0003800000 */
[----:B------:R-:W-:Y:S01]  /*0ec0*/  ULDC UR4, c[0x0][0x28c] ;  /* 0x0000a30000047ab9 */ /* 0x000fe20000000800 */
[----:B------:R-:W-:Y:S01]  /*0ed0*/  LOP3.LUT R80, R4, 0x1, RZ, 0xfc, !PT ;  /* 0x0000000104507812 */ /* 0x000fe200078efcff */
[----:B------:R-:W-:-:S04]  /*0ee0*/  UIADD3 UR4, UR4, 0x7f, URZ ;  /* 0x0000007f04047890 */ /* 0x000fc8000fffe03f */
[----:B------:R-:W-:-:S04]  /*0ef0*/  USHF.R.S32.HI UR5, URZ, 0x1f, UR4 ;  /* 0x0000001f3f057899 */ /* 0x000fc80008011404 */
[----:B------:R-:W-:-:S03]  /*0f00*/  ULEA.HI UR5, UR5, UR4, URZ, 0x7 ;  /* 0x0000000405057291 */ /* 0x000fc6000f8f383f */
[----:B------:R-:W-:Y:S01]  /*0f10*/  UMOV UR4, URZ ;  /* 0x0000003f00047c82 */ /* 0x000fe20008000000 */
[----:B------:R-:W-:-:S03]  /*0f20*/  USHF.R.S32.HI UR9, URZ, 0x7, UR5 ;  /* 0x000000073f097899 */ /* 0x000fc60008011405 */
[----:B------:R-:W-:-:S09]  /*0f30*/  UMOV UR5, URZ ;  /* 0x0000003f00057c82 */ /* 0x000fd20008000000 */
.L_x_101:
[----:B01----:R-:W-:Y:S01]  /*0f40*/  LOP3.LUT R6, R2, 0x80, RZ, 0xc0, !PT ;  /* 0x0000008002067812 */ /* 0x003fe200078ec0ff */
[----:B------:R-:W0:Y:S01]  /*0f50*/  S2UR UR13, SR_CgaCtaId ;  /* 0x00000000000d79c3 */ /* 0x000e220000008800 */
[----:B------:R-:W-:Y:S01]  /*0f60*/  UMOV UR12, 0x400 ;  /* 0x00000400000c7882 */ /* 0x000fe20000000000 */
[----:B------:R-:W-:Y:S01]  /*0f70*/  UMOV UR6, URZ ;  /* 0x0000003f00067c82 */ /* 0x000fe20008000000 */
[----:B------:R-:W-:Y:S01]  /*0f80*/  SHF.R.U32.HI R6, RZ, 0x7, R6 ;  /* 0x00000007ff067819 */ /* 0x000fe20000011606 */
[----:B------:R-:W-:Y:S01]  /*0f90*/  UMOV UR7, URZ ;  /* 0x0000003f00077c82 */ /* 0x000fe20008000000 */
[----:B------:R-:W-:Y:S01]  /*0fa0*/  UMOV UR18, UR5 ;  /* 0x0000000500127c82 */ /* 0x000fe20008000000 */
[----:B------:R-:W-:Y:S01]  /*0fb0*/  CS2R R14, SRZ ;  /* 0x00000000000e7805 */ /* 0x000fe2000001ff00 */
[----:B---3--:R-:W-:Y:S01]  /*0fc0*/  IMAD.MOV.U32 R11, RZ, RZ, RZ ;  /* 0x000000ffff0b7224 */ /* 0x008fe200078e00ff */
[----:B------:R-:W1:Y:S01]  /*0fd0*/  LDC R7, c[0x0][0x28c] ;  /* 0x0000a300ff077b82 */ /* 0x000e620000000800 */
[----:B------:R-:W3:Y:S01]  /*0fe0*/  SHFL.IDX PT, R6, R6, RZ, 0x1f ;  /* 0x00001fff06067589 */ /* 0x000ee200000e0000 */
[----:B------:R-:W-:-:S02]  /*0ff0*/  CS2R R18, SRZ ;  /* 0x0000000000127805 */ /* 0x000fc4000001ff00 */
[----:B------:R-:W-:Y:S02]  /*1000*/  CS2R R20, SRZ ;  /* 0x0000000000147805 */ /* 0x000fe4000001ff00 */
[----:B------:R-:W-:Y:S02]  /*1010*/  CS2R R22, SRZ ;  /* 0x0000000000167805 */ /* 0x000fe4000001ff00 */
[----:B------:R-:W-:Y:S02]  /*1020*/  CS2R R56, SRZ ;  /* 0x0000000000387805 */ /* 0x000fe4000001ff00 */
[----:B------:R-:W-:Y:S02]  /*1030*/  CS2R R58, SRZ ;  /* 0x00000000003a7805 */ /* 0x000fe4000001ff00 */
[----:B------:R-:W-:Y:S02]  /*1040*/  CS2R R60, SRZ ;  /* 0x00000000003c7805 */ /* 0x000fe4000001ff00 */
[----:B------:R-:W-:-:S02]  /*1050*/  CS2R R62, SRZ ;  /* 0x00000000003e7805 */ /* 0x000fc4000001ff00 */
[----:B------:R-:W-:Y:S02]  /*1060*/  CS2R R64, SRZ ;  /* 0x0000000000407805 */ /* 0x000fe4000001ff00 */
[----:B------:R-:W-:Y:S01]  /*1070*/  CS2R R66, SRZ ;  /* 0x0000000000427805 */ /* 0x000fe2000001ff00 */
[----:B------:R-:W-:Y:S01]  /*1080*/  IMAD.MOV.U32 R68, RZ, RZ, RZ ;  /* 0x000000ffff447224 */ /* 0x000fe200078e00ff */
[----:B------:R-:W-:Y:S02]  /*1090*/  CS2R R70, SRZ ;  /* 0x0000000000467805 */ /* 0x000fe4000001ff00 */
[----:B------:R-:W-:Y:S02]  /*10a0*/  CS2R R72, SRZ ;  /* 0x0000000000487805 */ /* 0x000fe4000001ff00 */
[----:B------:R-:W-:Y:S02]  /*10b0*/  CS2R R74, SRZ ;  /* 0x00000000004a7805 */ /* 0x000fe4000001ff00 */
[----:B------:R-:W-:-:S02]  /*10c0*/  CS2R R76, SRZ ;  /* 0x00000000004c7805 */ /* 0x000fc4000001ff00 */
[----:B------:R-:W-:Y:S01]  /*10d0*/  CS2R R78, SRZ ;  /* 0x00000000004e7805 */ /* 0x000fe2000001ff00 */
[----:B------:R-:W-:Y:S01]  /*10e0*/  IMAD.U32 R9, RZ, RZ, UR4 ;  /* 0x00000004ff097e24 */ /* 0x000fe2000f8e00ff */
[----:B------:R-:W-:Y:S02]  /*10f0*/  CS2R R24, SRZ ;  /* 0x0000000000187805 */ /* 0x000fe4000001ff00 */
[----:B------:R-:W-:Y:S02]  /*1100*/  CS2R R26, SRZ ;  /* 0x00000000001a7805 */ /* 0x000fe4000001ff00 */
[----:B------:R-:W-:Y:S02]  /*1110*/  CS2R R28, SRZ ;  /* 0x00000000001c7805 */ /* 0x000fe4000001ff00 */
[----:B------:R-:W-:Y:S02]  /*1120*/  CS2R R30, SRZ ;  /* 0x00000000001e7805 */ /* 0x000fe4000001ff00 */
[----:B------:R-:W-:-:S02]  /*1130*/  CS2R R32, SRZ ;  /* 0x0000000000207805 */ /* 0x000fc4000001ff00 */
[----:B------:R-:W-:Y:S02]  /*1140*/  CS2R R34, SRZ ;  /* 0x0000000000227805 */ /* 0x000fe4000001ff00 */
[----:B-1----:R-:W-:Y:S02]  /*1150*/  ISETP.GE.AND P0, PT, R7, 0x1, PT ;  /* 0x000000010700780c */ /* 0x002fe40003f06270 */
[----:B------:R-:W-:Y:S02]  /*1160*/  CS2R R36, SRZ ;  /* 0x0000000000247805 */ /* 0x000fe4000001ff00 */
[----:B---3--:R-:W-:Y:S02]  /*1170*/  R2UR UR8, R6 ;  /* 0x00000000060872ca */ /* 0x008fe400000e0000 */
[----:B------:R-:W-:Y:S02]  /*1180*/  CS2R R38, SRZ ;  /* 0x0000000000267805 */ /* 0x000fe4000001ff00 */
[----:B------:R-:W-:-:S02]  /*1190*/  CS2R R40, SRZ ;  /* 0x0000000000287805 */ /* 0x000fc4000001ff00 */
[----:B------:R-:W-:Y:S02]  /*11a0*/  CS2R R42, SRZ ;  /* 0x00000000002a7805 */ /* 0x000fe4000001ff00 */
[----:B------:R-:W-:Y:S02]  /*11b0*/  CS2R R44, SRZ ;  /* 0x00000000002c7805 */ /* 0x000fe4000001ff00 */
[----:B------:R-:W-:Y:S02]  /*11c0*/  CS2R R46, SRZ ;  /* 0x00000000002e7805 */ /* 0x000fe4000001ff00 */
[----:B------:R-:W-:Y:S02]  /*11d0*/  CS2R R48, SRZ ;  /* 0x0000000000307805 */ /* 0x000fe4000001ff00 */
[----:B------:R-:W-:Y:S02]  /*11e0*/  CS2R R50, SRZ ;  /* 0x0000000000327805 */ /* 0x000fe4000001ff00 */
[----:B------:R-:W-:-:S02]  /*11f0*/  CS2R R52, SRZ ;  /* 0x0000000000347805 */ /* 0x000fc4000001ff00 */
[----:B------:R-:W-:Y:S01]  /*1200*/  CS2R R54, SRZ ;  /* 0x0000000000367805 */ /* 0x000fe2000001ff00 */
[----:B------:R-:W-:-:S04]  /*1210*/  ULEA.HI UR10, UR8, UR8, URZ, 0x1 ;  /* 0x00000008080a7291 */ /* 0x000fc8000f8f083f */
[----:B------:R-:W-:Y:S02]  /*1220*/  ULOP3.LUT UR11, UR10, 0x7fffe, URZ, 0xc0, !UPT ;  /* 0x0007fffe0a0b7892 */ /* 0x000fe4000f8ec03f */
[----:B0-----:R-:W-:Y:S02]  /*1230*/  ULEA UR10, UR13, UR12, 0x18 ;  /* 0x0000000c0d0a7291 */ /* 0x001fe4000f8ec03f */
[----:B------:R-:W-:-:S03]  /*1240*/  UIADD3 UR11, UR8, -UR11, URZ ;  /* 0x8000000b080b7290 */ /* 0x000fc6000fffe03f */
[----:B------:R-:W-:Y:S01]  /*1250*/  UMOV UR8, URZ ;  /* 0x0000003f00087c82 */ /* 0x000fe20008000000 */
[----:B------:R-:W-:-:S04]  /*1260*/  ULEA UR11, UR11, UR10, 0xd ;  /* 0x0000000a0b0b7291 */ /* 0x000fc8000f8e683f */
[----:B------:R-:W-:-:S04]  /*1270*/  UIADD3 UR11, UR11, 0x100, URZ ;  /* 0x000001000b0b7890 */ /* 0x000fc8000fffe03f */
[----:B------:R-:W-:-:S04]  /*1280*/  USHF.R.U32.HI UR11, URZ, 0x4, UR11 ;  /* 0x000000043f0b7899 */ /* 0x000fc8000801160b */
[----:B------:R-:W-:Y:S01]  /*1290*/  ULOP3.LUT UR11, UR11, 0x3fff, URZ, 0xc0, !UPT ;  /* 0x00003fff0b0b7892 */ /* 0x000fe2000f8ec03f */
[----:B--2-45:R-:W-:Y:S11]  /*12a0*/  @!P0 BRA `(.L_x_13) ;  /* 0x0000000400a08947 */ /* 0x034ff60003800000 */
[----:B------:R-:W-:-:S13]  /*12b0*/  ISETP.NE.AND P1, PT, R80, 0x3, PT ;  /* 0x000000035000780c */ /* 0x000fda0003f25270 */
[----:B------:R-:W-:Y:S05]  /*12c0*/  @!P1 BRA `(.L_x_14) ;  /* 0x0000000000049947 */ /* 0x000fea0003800000 */
[----:B------:R-:W-:Y:S01]  /*12d0*/  BPT.TRAP 0x1 ;  /* 0x000000040000795c */ /* 0x000fe20000300000 */
.L_x_14:
[----:B------:R-:W-:Y:S01]  /*12e0*/  ULEA UR6, UR5, UR10, 0x3 ;  /* 0x0000000a05067291 */ /* 0x000fe2000f8e183f */
[----:B------:R-:W-:-:S05]  /*12f0*/  IMAD.U32 R6, RZ, RZ, UR4 ;  /* 0x00000004ff067e24 */ /* 0x000fca000f8e00ff */
[----:B------:R-:W-:-:S04]  /*1300*/  SHF.L.U32 R6, R6, 0x1f, RZ ;  /* 0x0000001f06067819 */ /* 0x000fc800000006ff */
[----:B------:R0:W1:Y:S01]  /*1310*/  SYNCS.PHASECHK.TRANS64.TRYWAIT P0, [UR6], R6 ;  /* 0x00000006ff0075a7 */ /* 0x0000620008000146 */
[----:B------:R-:W-:Y:S05]  /*1320*/  @!P1 BRA `(.L_x_15) ;  /* 0x0000000000049947 */ /* 0x000fea0003800000 */
[----:B------:R-:W-:Y:S01]  /*1330*/  BPT.TRAP 0x1 ;  /* 0x000000040000795c */ /* 0x000fe20000300000 */
.L_x_15:
[----:B-1----:R-:W-:Y:S05]  /*1340*/  @P0 BRA `(.L_x_16) ;  /* 0x0000000000080947 */ /* 0x002fea0003800000 */
[----:B------:R-:W1:Y:S02]  /*1350*/  SYNCS.PHASECHK.TRANS64.TRYWAIT P0, [UR6], R6 ;  /* 0x00000006ff0075a7 */ /* 0x000e640008000146 */
[----:B-1----:R-:W-:Y:S05]  /*1360*/  @!P0 BRA `(.L_x_17) ;  /* 0x0000005400b08947 */ /* 0x002fea0003800000 */
.L_x_16:
[----:B------:R-:W-:Y:S01]  /*1370*/  UIADD3 UR6, UR10, 0x10100, URZ ;  /* 0x000101000a067890 */ /* 0x000fe2000fffe03f */
[----:B------:R-:W-:Y:S01]  /*1380*/  WARPGROUP.ARRIVE ;  /* 0x00000000000079c5 */ /* 0x000fe20000000000 */
[----:B------:R-:W-:Y:S01]  /*1390*/  ULOP3.LUT UR8, UR11, 0x10000, URZ, 0xfc, !UPT ;  /* 0x000100000b087892 */ /* 0x000fe2000f8efc3f */
[----:B------:R-:W-:Y:S01]  /*13a0*/  CS2R R14, SRZ ;  /* 0x00000000000e7805 */ /* 0x000fe2000001ff00 */
[----:B------:R-:W-:Y:S01]  /*13b0*/  USHF.R.U32.HI UR6, URZ, 0x4, UR6 ;  /* 0x000000043f067899 */ /* 0x000fe20008011606 */
[----:B------:R-:W-:Y:S01]  /*13c0*/  IMAD.MOV.U32 R11, RZ, RZ, RZ ;  /* 0x000000ffff0b7224 */ /* 0x000fe200078e00ff */
[----:B------:R-:W-:Y:S01]  /*13d0*/  UMOV UR13, 0x40000040 ;  /* 0x40000040000d7882 */ /* 0x000fe20000000000 */
[----:B------:R-:W-:Y:S01]  /*13e0*/  UMOV UR15, 0x40000040 ;  /* 0x40000040000f7882 */ /* 0x000fe20000000000 */
[----:B------:R-:W-:Y:S01]  /*13f0*/  ULOP3.LUT UR6, UR6, 0x3fff, URZ, 0xc0, !UPT ;  /* 0x00003fff06067892 */ /* 0x000fe2000f8ec03f */
[----:B------:R-:W-:Y:S02]  /*1400*/  CS2R R18, SRZ ;  /* 0x0000000000127805 */ /* 0x000fe4000001ff00 */
[----:B------:R-:W-:-:S02]  /*1410*/  CS2R R20, SRZ ;  /* 0x0000000000147805 */ /* 0x000fc4000001ff00 */
[----:B------:R-:W-:Y:S01]  /*1420*/  CS2R R22, SRZ ;  /* 0x0000000000167805 */ /* 0x000fe2000001ff00 */
[----:B------:R-:W-:Y:S01]  /*1430*/  ULOP3.LUT UR7, UR6, 0x10000, URZ, 0xfc, !UPT ;  /* 0x0001000006077892 */ /* 0x000fe2000f8efc3f */
[----:B------:R-:W-:Y:S01]  /*1440*/  CS2R R56, SRZ ;  /* 0x0000000000387805 */ /* 0x000fe2000001ff00 */
[----:B------:R-:W-:Y:S01]  /*1450*/  ULEA UR6, UR5, UR8, 0xa ;  /* 0x0000000805067291 */ /* 0x000fe2000f8e503f */
[----:B------:R-:W-:Y:S01]  /*1460*/  CS2R R58, SRZ ;  /* 0x00000000003a7805 */ /* 0x000fe2000001ff00 */
[----:B------:R-:W-:Y:S01]  /*1470*/  ULEA UR7, UR5, UR7, 0x9 ;  /* 0x0000000705077291 */ /* 0x000fe2000f8e483f */
[----:B------:R-:W-:Y:S02]  /*1480*/  CS2R R60, SRZ ;  /* 0x00000000003c7805 */ /* 0x000fe4000001ff00 */
[----:B------:R-:W-:Y:S02]  /*1490*/  CS2R R62, SRZ ;  /* 0x00000000003e7805 */ /* 0x000fe4000001ff00 */
[----:B------:R-:W-:-:S02]  /*14a0*/  CS2R R64, SRZ ;  /* 0x0000000000407805 */ /* 0x000fc4000001ff00 */
[----:B------:R-:W-:Y:S01]  /*14b0*/  CS2R R66, SRZ ;  /* 0x0000000000427805 */ /* 0x000fe2000001ff00 */
[----:B------:R-:W-:Y:S01]  /*14c0*/  UMOV UR12, UR6 ;  /* 0x00000006000c7c82 */ /* 0x000fe20008000000 */
[----:B------:R-:W-:Y:S01]  /*14d0*/  IMAD.MOV.U32 R68, RZ, RZ, RZ ;  /* 0x000000ffff447224 */ /* 0x000fe200078e00ff */
[----:B------:R-:W-:Y:S01]  /*14e0*/  UMOV UR14, UR7 ;  /* 0x00000007000e7c82 */ /* 0x000fe20008000000 */
[----:B------:R-:W-:Y:S01]  /*14f0*/  CS2R R70, SRZ ;  /* 0x0000000000467805 */ /* 0x000fe2000001ff00 */
[----:B------:R-:W-:Y:S01]  /*1500*/  QGMMA.64x64x32.F32.E4M3.E4M3 R24, gdesc[UR12], RZ, !UPT ;  /* 0x00e000000c1879f3 */ /* 0x000fe2000c7008ff */
[----:B------:R-:W-:Y:S01]  /*1510*/  UIADD3 UR12, UR6, 0x2, URZ ;  /* 0x00000002060c7890 */ /* 0x000fe2000fffe03f */
[----:B------:R-:W-:Y:S01]  /*1520*/  CS2R R72, SRZ ;  /* 0x0000000000487805 */ /* 0x000fe2000001ff00 */
[----:B------:R-:W-:Y:S01]  /*1530*/  UIADD3 UR14, UR7, 0x2, URZ ;  /* 0x00000002070e7890 */ /* 0x000fe2000fffe03f */
[----:B------:R-:W-:Y:S01]  /*1540*/  CS2R R74, SRZ ;  /* 0x00000000004a7805 */ /* 0x000fe2000001ff00 */
[----:B------:R-:W-:Y:S01]  /*1550*/  UMOV UR13, 0x40000040 ;  /* 0x40000040000d7882 */ /* 0x000fe20000000000 */
[----:B------:R-:W-:Y:S01]  /*1560*/  UMOV UR15, 0x40000040 ;  /* 0x40000040000f7882 */ /* 0x000fe20000000000 */
[----:B------:R-:W-:-:S02]  /*1570*/  CS2R R76, SRZ ;  /* 0x00000000004c7805 */ /* 0x000fc4000001ff00 */
[----:B------:R-:W-:-:S03]  /*1580*/  CS2R R78, SRZ ;  /* 0x00000000004e7805 */ /* 0x000fc6000001ff00 */
[----:B------:R-:W-:Y:S01]  /*1590*/  QGMMA.64x64x32.F32.E4M3.E4M3 R24, gdesc[UR12], R24 ;  /* 0x00e000000c1879f3 */ /* 0x000fe20008700818 */
[----:B------:R-:W-:Y:S02]  /*15a0*/  UIADD3 UR12, UR6, 0x4, URZ ;  /* 0x00000004060c7890 */ /* 0x000fe4000fffe03f */
[----:B------:R-:W-:Y:S01]  /*15b0*/  UIADD3 UR14, UR7, 0x4, URZ ;  /* 0x00000004070e7890 */ /* 0x000fe2000fffe03f */
[----:B------:R-:W-:Y:S01]  /*15c0*/  UMOV UR13, 0x40000040 ;  /* 0x40000040000d7882 */ /* 0x000fe20000000000 */
[----:B------:R-:W-:-:S07]  /*15d0*/  UMOV UR15, 0x40000040 ;  /* 0x40000040000f7882 */ /* 0x000fce0000000000 */
[----:B------:R-:W-:Y:S01]  /*15e0*/  QGMMA.64x64x32.F32.E4M3.E4M3 R24, gdesc[UR12], R24 ;  /* 0x00e000000c1879f3 */ /* 0x000fe20008700818 */
[----:B------:R-:W-:Y:S02]  /*15f0*/  UIADD3 UR14, UR7, 0x6, URZ ;  /* 0x00000006070e7890 */ /* 0x000fe4000fffe03f */
[----:B------:R-:W-:Y:S01]  /*1600*/  UIADD3 UR12, UR6, 0x6, URZ ;  /* 0x00000006060c7890 */ /* 0x000fe2000fffe03f */
[----:B------:R-:W-:Y:S01]  /*1610*/  ULDC UR7, c[0x0][0x50c] ;  /* 0x0001430000077ab9 */ /* 0x000fe20000000800 */
[----:B------:R-:W-:Y:S01]  /*1620*/  UMOV UR13, 0x40000040 ;  /* 0x40000040000d7882 */ /* 0x000fe20000000000 */
[----:B------:R-:W-:Y:S01]  /*1630*/  UISETP.NE.AND UP0, UPT, UR7, 0x4, UPT ;  /* 0x000000040700788c */ /* 0x000fe2000bf05270 */
[----:B------:R-:W-:Y:S01]  /*1640*/  UMOV UR15, 0x40000040 ;  /* 0x40000040000f7882 */ /* 0x000fe20000000000 */
[----:B------:R-:W-:Y:S02]  /*1650*/  UMOV UR6, 0x4 ;  /* 0x0000000400067882 */ /* 0x000fe40000000000 */
[----:B------:R-:W-:-:S06]  /*1660*/  USEL UR7, URZ, 0x1, UP0 ;  /* 0x000000013f077887 */ /* 0x000fcc0008000000 */
[----:B------:R-:W-:Y:S01]  /*1670*/  ISETP.NE.AND P0, PT, RZ, UR7, PT ;  /* 0x00000007ff007c0c */ /* 0x000fe2000bf05270 */
[----:B------:R-:W-:-:S12]  /*1680*/  QGMMA.64x64x32.F32.E4M3.E4M3 R24, gdesc[UR12], R24, gsb0 ;  /* 0x00e000000c1879f3 */ /* 0x000fd80008000818 */
[----:B------:R-:W-:Y:S05]  /*1690*/  @!P0 BRA `(.L_x_18) ;  /* 0x0000000000888947 */ /* 0x000fea0003800000 */
[----:B------:R-:W-:Y:S02]  /*16a0*/  WARPGROUP.DEPBAR.LE gsb0, 0x0 ;  /* 0x00008000000079c5 */ /* 0x000fe40000010000 */
[----:B------:R-:W-:-:S01]  /*16b0*/  FADD R79, RZ, R24 ;  /* 0x00000018ff4f7221 */ /* 0x000fc20000000000 */
[----:B------:R-:W-:Y:S01]  /*16c0*/  FADD R78, RZ, R25 ;  /* 0x00000019ff4e7221 */ /* 0x000fe20000000000 */
        /* <DEDUP_REMOVED lines=30> */
[----:B------:R-:W-:-:S06]  /*18b0*/  UMOV UR6, URZ ;  /* 0x0000003f00067c82 */ /* 0x000fcc0008000000 */
.L_x_18:
[----:B------:R-:W-:-:S04]  /*18c0*/  UIADD3 UR18, UR5, 0x1, URZ ;  /* 0x0000000105127890 */ /* 0x000fc8000fffe03f */
[----:B------:R-:W-:-:S04]  /*18d0*/  UISETP.NE.AND UP0, UPT, UR18, 0x4, UPT ;  /* 0x000000041200788c */ /* 0x000fc8000bf05270 */
[----:B------:R-:W-:Y:S02]  /*18e0*/  USEL UR8, URZ, 0x1, UP0 ;  /* 0x000000013f087887 */ /* 0x000fe40008000000 */
[----:B------:R-:W-:Y:S02]  /*18f0*/  USEL UR18, UR18, URZ, UP0 ;  /* 0x0000003f12127287 */ /* 0x000fe40008000000 */
[----:B------:R-:W-:-:S06]  /*1900*/  ULOP3.LUT UR8, UR4, UR8, URZ, 0x3c, !UPT ;  /* 0x0000000804087292 */ /* 0x000fcc000f8e3c3f */
[----:B------:R-:W-:Y:S01]  /*1910*/  IMAD.U32 R9, RZ, RZ, UR8 ;  /* 0x00000008ff097e24 */ /* 0x000fe2000f8e00ff */
[----:B------:R-:W-:-:S06]  /*1920*/  UMOV UR8, 0x1 ;  /* 0x0000000100087882 */ /* 0x000fcc0000000000 */
.L_x_13:
[----:B------:R-:W-:-:S04]  /*1930*/  UISETP.LT.AND UP0, UPT, UR9, 0x1, UPT ;  /* 0x000000010900788c */ /* 0x000fc8000bf01270 */
[----:B------:R-:W-:-:S04]  /*1940*/  USEL UR12, UR9, 0x1, UP0 ;  /* 0x00000001090c7887 */ /* 0x000fc80008000000 */
[----:B------:R-:W-:-:S04]  /*1950*/  UIADD3 UR12, UR9, -UR12, URZ ;  /* 0x8000000c090c7290 */ /* 0x000fc8000fffe03f */
[----:B------:R-:W-:-:S06]  /*1960*/  UISETP.GE.AND UP0, UPT, UR12, 0x1, UPT ;  /* 0x000000010c00788c */ /* 0x000fcc000bf06270 */
[----:B------:R-:W-:-:S13]  /*1970*/  PLOP3.LUT P0, PT, PT, PT, UP0, 0x80, 0x0 ;  /* 0x000000000000781c */ /* 0x000fda0003f0f008 */
[----:B------:R-:W-:Y:S05]  /*1980*/  @!P0 BRA `(.L_x_19) ;  /* 0x0000000400b48947 */ /* 0x000fea0003800000 */
[----:B01----:R-:W-:Y:S01]  /*1990*/  IMAD.U32 R6, RZ, RZ, UR12 ;  /* 0x0000000cff067e24 */ /* 0x003fe2000f8e00ff */
[----:B------:R-:W-:Y:S01]  /*19a0*/  UMOV UR19, UR5 ;  /* 0x0000000500137c82 */ /* 0x000fe20008000000 */
[----:B------:R-:W-:-:S05]  /*19b0*/  ULDC UR20, c[0x0][0x50c] ;  /* 0x0001430000147ab9 */ /* 0x000fca0000000800 */
.L_x_27:
[----:B------:R-:W-:-:S13]  /*19c0*/  ISETP.NE.AND P1, PT, R80, 0x3, PT ;  /* 0x000000035000780c */ /* 0x000fda0003f25270 */
[----:B01----:R-:W-:Y:S05]  /*19d0*/  @!P1 BRA `(.L_x_20) ;  /* 0x0000000000049947 */ /* 0x003fea0003800000 */
[----:B------:R-:W-:Y:S01]  /*19e0*/  BPT.TRAP 0x1 ;  /* 0x000000040000795c */ /* 0x000fe20000300000 */
.L_x_20:
[----:B------:R-:W0:Y:S01]  /*19f0*/  S2UR UR12, SR_CgaCtaId ;  /* 0x00000000000c79c3 */ /* 0x000e220000008800 */
[----:B------:R-:W-:Y:S01]  /*1a00*/  UMOV UR10, 0x400 ;  /* 0x00000400000a7882 */ /* 0x000fe20000000000 */
[----:B------:R-:W-:Y:S01]  /*1a10*/  SHF.L.U32 R7, R9, 0x1f, RZ ;  /* 0x0000001f09077819 */ /* 0x000fe200000006ff */
[----:B0-----:R-:W-:-:S04]  /*1a20*/  ULEA UR10, UR12, UR10, 0x18 ;  /* 0x0000000a0c0a7291 */ /* 0x001fc8000f8ec03f */
[----:B------:R-:W-:-:S09]  /*1a30*/  ULEA UR12, UR18, UR10, 0x3 ;  /* 0x0000000a120c7291 */ /* 0x000fd2000f8e183f */
[----:B------:R0:W1:Y:S01]  /*1a40*/  SYNCS.PHASECHK.TRANS64.TRYWAIT P0, [UR12], R7 ;  /* 0x00000007ff0075a7 */ /* 0x000062000800014c */
[----:B------:R-:W-:Y:S05]  /*1a50*/  @!P1 BRA `(.L_x_21) ;  /* 0x0000000000049947 */ /* 0x000fea0003800000 */
[----:B------:R-:W-:Y:S01]  /*1a60*/  BPT.TRAP 0x1 ;  /* 0x000000040000795c */ /* 0x000fe20000300000 */
.L_x_21:
[----:B-1----:R-:W-:Y:S05]  /*1a70*/  @P0 BRA `(.L_x_22) ;  /* 0x0000000000080947 */ /* 0x002fea0003800000 */
[----:B------:R-:W1:Y:S02]  /*1a80*/  SYNCS.PHASECHK.TRANS64.TRYWAIT P0, [UR12], R7 ;  /* 0x00000007ff0075a7 */ /* 0x000e64000800014c */
[----:B-1----:R-:W-:Y:S05]  /*1a90*/  @!P0 BRA `(.L_x_23) ;  /* 0x0000004c00fc8947 */ /* 0x002fea0003800000 */
.L_x_22:
[----:B------:R-:W-:Y:S01]  /*1aa0*/  UIADD3 UR12, UR10, 0x10100, URZ ;  /* 0x000101000a0c7890 */ /* 0x000fe2000fffe03f */
[----:B------:R-:W-:Y:S01]  /*1ab0*/  WARPGROUP.ARRIVE ;  /* 0x00000000000079c5 */ /* 0x000fe20000000000 */
[----:B------:R-:W-:Y:S02]  /*1ac0*/  UISETP.NE.AND UP0, UPT, UR7, URZ, UPT ;  /* 0x0000003f0700728c */ /* 0x000fe4000bf05270 */
[----:B------:R-:W-:Y:S02]  /*1ad0*/  USHF.R.U32.HI UR12, URZ, 0x4, UR12 ;  /* 0x000000043f0c7899 */ /* 0x000fe4000801160c */
[----:B------:R-:W-:Y:S02]  /*1ae0*/  USEL UR8, UR8, URZ, !UP0 ;  /* 0x0000003f08087287 */ /* 0x000fe4000c000000 */
[----:B------:R-:W-:Y:S02]  /*1af0*/  ULOP3.LUT UR12, UR12, 0x3fff, URZ, 0xc0, !UPT ;  /* 0x00003fff0c0c7892 */ /* 0x000fe4000f8ec03f */
[----:B------:R-:W-:-:S02]  /*1b00*/  UISETP.NE.U32.AND UP0, UPT, UR8, URZ, UPT ;  /* 0x0000003f0800728c */ /* 0x000fc4000bf05070 */
[----:B------:R-:W-:Y:S02]  /*1b10*/  ULOP3.LUT UR7, UR11, 0x10000, URZ, 0xfc, !UPT ;  /* 0x000100000b077892 */ /* 0x000fe4000f8efc3f */
[----:B------:R-:W-:Y:S02]  /*1b20*/  ULOP3.LUT UR8, UR12, 0x10000, URZ, 0xfc, !UPT ;  /* 0x000100000c087892 */ /* 0x000fe4000f8efc3f */
[----:B------:R-:W-:Y:S02]  /*1b30*/  ULEA UR7, UR18, UR7, 0xa ;  /* 0x0000000712077291 */ /* 0x000fe4000f8e503f */
[----:B------:R-:W-:Y:S01]  /*1b40*/  ULEA UR8, UR18, UR8, 0x9 ;  /* 0x0000000812087291 */ /* 0x000fe2000f8e483f */
[----:B------:R-:W-:Y:S01]  /*1b50*/  UMOV UR13, 0x40000040 ;  /* 0x40000040000d7882 */ /* 0x000fe20000000000 */
[----:B------:R-:W-:Y:S01]  /*1b60*/  UMOV UR15, 0x40000040 ;  /* 0x40000040000f7882 */ /* 0x000fe20000000000 */
[----:B------:R-:W-:Y:S02]  /*1b70*/  UIADD3 UR6, UR6, 0x4, URZ ;  /* 0x0000000406067890 */ /* 0x000fe4000fffe03f */
[----:B------:R-:W-:-:S02]  /*1b80*/  UMOV UR12, UR7 ;  /* 0x00000007000c7c82 */ /* 0x000fc40008000000 */
[----:B------:R-:W-:Y:S02]  /*1b90*/  UMOV UR14, UR8 ;  /* 0x00000008000e7c82 */ /* 0x000fe40008000000 */
[----:B------:R-:W-:Y:S01]  /*1ba0*/  QGMMA.64x64x32.F32.E4M3.E4M3 R24, gdesc[UR12], R24, UP0 ;  /* 0x00e000000c1879f3 */ /* 0x000fe2000bf00818 */
[----:B------:R-:W-:Y:S02]  /*1bb0*/  UIADD3 UR12, UR7, 0x2, URZ ;  /* 0x00000002070c7890 */ /* 0x000fe4000fffe03f */
[----:B------:R-:W-:Y:S01]  /*1bc0*/  UIADD3 UR14, UR8, 0x2, URZ ;  /* 0x00000002080e7890 */ /* 0x000fe2000fffe03f */
[----:B------:R-:W-:Y:S01]  /*1bd0*/  UMOV UR13, 0x40000040 ;  /* 0x40000040000d7882 */ /* 0x000fe20000000000 */
[----:B------:R-:W-:Y:S01]  /*1be0*/  UMOV UR15, 0x40000040 ;  /* 0x40000040000f7882 */ /* 0x000fe20000000000 */
[----:B------:R-:W-:-:S06]  /*1bf0*/  UISETP.NE.AND UP0, UPT, UR6, UR20, UPT ;  /* 0x000000140600728c */ /* 0x000fcc000bf05270 */
        /* <DEDUP_REMOVED lines=8> */
[----:B------:R-:W-:Y:S01]  /*1c80*/  UMOV UR13, 0x40000040 ;  /* 0x40000040000d7882 */ /* 0x000fe20000000000 */
[----:B------:R-:W-:Y:S01]  /*1c90*/  UMOV UR15, 0x40000040 ;  /* 0x40000040000f7882 */ /* 0x000fe20000000000 */
[----:B------:R-:W-:-:S06]  /*1ca0*/  USEL UR7, URZ, 0x1, UP0 ;  /* 0x000000013f077887 */ /* 0x000fcc0008000000 */
[----:B------:R-:W-:Y:S01]  /*1cb0*/  ISETP.NE.AND P0, PT, RZ, UR7, PT ;  /* 0x00000007ff007c0c */ /* 0x000fe2000bf05270 */
[----:B------:R-:W-:Y:S03]  /*1cc0*/  QGMMA.64x64x32.F32.E4M3.E4M3 R24, gdesc[UR12], R24, gsb0 ;  /* 0x00e000000c1879f3 */ /* 0x000fe60008000818 */
[----:B------:R-:W-:-:S09]  /*1cd0*/  WARPGROUP.DEPBAR.LE gsb0, 0x1 ;  /* 0x00008000000079c5 */ /* 0x000fd20000010100 */
[----:B------:R-:W-:Y:S05]  /*1ce0*/  @!P0 BRA `(.L_x_24) ;  /* 0x0000000000888947 */ /* 0x000fea0003800000 */
[----:B------:R-:W-:Y:S02]  /*1cf0*/  WARPGROUP.DEPBAR.LE gsb0, 0x0 ;  /* 0x00008000000079c5 */ /* 0x000fe40000010000 */
[----:B------:R-:W-:-:S01]  /*1d00*/  FADD R79, R24, R79 ;  /* 0x0000004f184f7221 */ /* 0x000fc20000000000 */
[----:B------:R-:W-:Y:S01]  /*1d10*/  FADD R78, R25, R78 ;  /* 0x0000004e194e7221 */ /* 0x000fe20000000000 */
        /* <DEDUP_REMOVED lines=30> */
[----:B------:R-:W-:-:S06]  /*1f00*/  UMOV UR6, URZ ;  /* 0x0000003f00067c82 */ /* 0x000fcc0008000000 */
.L_x_24:
[----:B------:R-:W-:Y:S05]  /*1f10*/  @!P1 BRA `(.L_x_25) ;  /* 0x0000000000049947 */ /* 0x000fea0003800000 */
[----:B------:R-:W-:Y:S01]  /*1f20*/  BPT.TRAP 0x1 ;  /* 0x000000040000795c */ /* 0x000fe20000300000 */
.L_x_25:
[----:B------:R-:W-:Y:S01]  /*1f30*/  ULEA UR8, UR19, UR10, 0x3 ;  /* 0x0000000a13087291 */ /* 0x000fe2000f8e183f */
[----:B------:R-:W-:-:S03]  /*1f40*/  ISETP.GT.U32.AND P0, PT, R4, 0x1, PT ;  /* 0x000000010400780c */ /* 0x000fc60003f04070 */
[----:B------:R-:W-:-:S04]  /*1f50*/  UIADD3 UR8, UR8, 0x20, URZ ;  /* 0x0000002008087890 */ /* 0x000fc8000fffe03f */
[----:B------:R-:W-:-:S09]  /*1f60*/  UPRMT UR8, URZ, 0x654, UR8 ;  /* 0x000006543f087896 */ /* 0x000fd20008000008 */
[----:B------:R-:W-:Y:S01]  /*1f70*/  SYNCS.ARRIVE.TRANS64.RED.A1T0 RZ, [UR8], RZ ;  /* 0x000000ffffff79a7 */ /* 0x000fe20008100408 */
[----:B------:R-:W-:Y:S05]  /*1f80*/  @P0 BRA `(.L_x_26) ;  /* 0x0000000000040947 */ /* 0x000fea0003800000 */
[----:B------:R-:W-:Y:S01]  /*1f90*/  BPT.TRAP 0x1 ;  /* 0x000000040000795c */ /* 0x000fe20000300000 */
.L_x_26:
[----:B------:R-:W-:Y:S01]  /*1fa0*/  UIADD3 UR18, UR18, 0x1, URZ ;  /* 0x0000000112127890 */ /* 0x000fe2000fffe03f */
[C---:B------:R-:W-:Y:S01]  /*1fb0*/  ISETP.GT.AND P0, PT, R6.reuse, 0x1, PT ;  /* 0x000000010600780c */ /* 0x040fe20003f04270 */
[----:B------:R-:W-:Y:S01]  /*1fc0*/  UIADD3 UR19, UR19, 0x1, URZ ;  /* 0x0000000113137890 */ /* 0x000fe2000fffe03f */
[----:B------:R-:W-:Y:S01]  /*1fd0*/  VIADD R6, R6, 0xffffffff ;  /* 0xffffffff06067836 */ /* 0x000fe20000000000 */
[----:B------:R-:W-:Y:S02]  /*1fe0*/  UISETP.NE.AND UP0, UPT, UR18, 0x4, UPT ;  /* 0x000000041200788c */ /* 0x000fe4000bf05270 */
[----:B------:R-:W-:Y:S02]  /*1ff0*/  UISETP.NE.AND UP1, UPT, UR19, 0x4, UPT ;  /* 0x000000041300788c */ /* 0x000fe4000bf25270 */
[----:B------:R-:W-:Y:S02]  /*2000*/  USEL UR8, URZ, 0x1, UP0 ;  /* 0x000000013f087887 */ /* 0x000fe40008000000 */
[----:B------:R-:W-:-:S02]  /*2010*/  USEL UR18, UR18, URZ, UP0 ;  /* 0x0000003f12127287 */ /* 0x000fc40008000000 */
[----:B------:R-:W-:Y:S02]  /*2020*/  USEL UR19, UR19, URZ, UP1 ;  /* 0x0000003f13137287 */ /* 0x000fe40008800000 */
[----:B------:R-:W-:Y:S01]  /*2030*/  LOP3.LUT R9, R9, UR8, RZ, 0x3c, !PT ;  /* 0x0000000809097c12 */ /* 0x000fe2000f8e3cff */
[----:B------:R-:W-:Y:S01]  /*2040*/  UMOV UR8, 0x1 ;  /* 0x0000000100087882 */ /* 0x000fe20000000000 */
[----:B------:R-:W-:Y:S08]  /*2050*/  @P0 BRA `(.L_x_27) ;  /* 0xfffffff800580947 */ /* 0x000ff0000383ffff */
.L_x_19:
[----:B------:R-:W-:Y:S01]  /*2060*/  UISETP.NE.AND UP0, UPT, UR6, URZ, UPT ;  /* 0x0000003f0600728c */ /* 0x000fe2000bf05270 */
[----:B01----:R-:W0:Y:S03]  /*2070*/  LDC R6, c[0x0][0x28c] ;  /* 0x0000a300ff067b82 */ /* 0x003e260000000800 */
[----:B------:R-:W-:-:S06]  /*2080*/  USEL UR6, URZ, 0x1, !UP0 ;  /* 0x000000013f067887 */ /* 0x000fcc000c000000 */
[----:B------:R-:W-:Y:S02]  /*2090*/  ISETP.NE.AND P0, PT, RZ, UR6, PT ;  /* 0x00000006ff007c0c */ /* 0x000fe4000bf05270 */
[----:B0-----:R-:W-:-:S11]  /*20a0*/  ISETP.GE.AND P1, PT, R6, 0x1, PT ;  /* 0x000000010600780c */ /* 0x001fd60003f26270 */
[----:B------:R-:W-:Y:S05]  /*20b0*/  @!P0 BRA `(.L_x_28) ;  /* 0x0000000000848947 */ /* 0x000fea0003800000 */
[----:B------:R-:W-:Y:S02]  /*20c0*/  WARPGROUP.DEPBAR.LE gsb0, 0x0 ;  /* 0x00008000000079c5 */ /* 0x000fe40000010000 */
[----:B------:R-:W-:Y:S01]  /*20d0*/  FADD R79, R24, R79 ;  /* 0x0000004f184f7221 */ /* 0x000fe20000000000 */
        /* <DEDUP_REMOVED lines=30> */
[----:B------:R-:W-:-:S07]  /*22c0*/  FADD R14, R14, R55 ;  /* 0x000000370e0e7221 */ /* 0x000fce0000000000 */
.L_x_28:
[----:B------:R-:W-:Y:S02]  /*22d0*/  WARPGROUP.DEPBAR.LE gsb0, 0x0 ;  /* 0x00008000000079c5 */ /* 0x000fe40000010000 */
[----:B------:R-:W-:Y:S05]  /*22e0*/  @!P1 BRA `(.L_x_29) ;  /* 0x0000000000389947 */ /* 0x000fea0003800000 */
[----:B------:R-:W-:-:S13]  /*22f0*/  ISETP.NE.AND P0, PT, R80, 0x3, PT ;  /* 0x000000035000780c */ /* 0x000fda0003f05270 */
[----:B------:R-:W-:Y:S05]  /*2300*/  @!P0 BRA `(.L_x_30) ;  /* 0x0000000000048947 */ /* 0x000fea0003800000 */
[----:B------:R-:W-:Y:S01]  /*2310*/  BPT.TRAP 0x1 ;  /* 0x000000040000795c */ /* 0x000fe20000300000 */
.L_x_30:
[----:B------:R-:W-:Y:S01]  /*2320*/  UISETP.LT.AND UP0, UPT, UR9, 0x1, UPT ;  /* 0x000000010900788c */ /* 0x000fe2000bf01270 */
[----:B------:R-:W-:-:S03]  /*2330*/  ISETP.GT.U32.AND P0, PT, R4, 0x1, PT ;  /* 0x000000010400780c */ /* 0x000fc60003f04070 */
[----:B------:R-:W-:-:S04]  /*2340*/  USEL UR6, UR9, 0x1, UP0 ;  /* 0x0000000109067887 */ /* 0x000fc80008000000 */
[----:B------:R-:W-:-:S04]  /*2350*/  UIADD3 UR6, UR5, UR9, -UR6 ;  /* 0x0000000905067290 */ /* 0x000fc8000fffe806 */
[----:B------:R-:W-:-:S04]  /*2360*/  USHF.L.U32 UR6, UR6, 0x3, URZ ;  /* 0x0000000306067899 */ /* 0x000fc8000800063f */
[----:B------:R-:W-:-:S04]  /*2370*/  ULOP3.LUT UR6, UR6, 0x18, URZ, 0xc0, !UPT ;  /* 0x0000001806067892 */ /* 0x000fc8000f8ec03f */
[----:B------:R-:W-:-:S04]  /*2380*/  UIADD3 UR6, UR10, 0x20, UR6 ;  /* 0x000000200a067890 */ /* 0x000fc8000fffe006 */
[----:B------:R-:W-:-:S09]  /*2390*/  UPRMT UR6, URZ, 0x654, UR6 ;  /* 0x000006543f067896 */ /* 0x000fd20008000006 */
[----:B------:R-:W-:Y:S01]  /*23a0*/  SYNCS.ARRIVE.TRANS64.RED.A1T0 RZ, [UR6], RZ ;  /* 0x000000ffffff79a7 */ /* 0x000fe20008100406 */
[----:B------:R-:W-:Y:S05]  /*23b0*/  @P0 BRA `(.L_x_29) ;  /* 0x0000000000040947 */ /* 0x000fea0003800000 */
[----:B------:R-:W-:Y:S01]  /*23c0*/  BPT.TRAP 0x1 ;  /* 0x000000040000795c */ /* 0x000fe20000300000 */
.L_x_29:
[----:B------:R-:W0:Y:S01]  /*23d0*/  LDC R16, c[0x0][0x288] ;  /* 0x0000a200ff107b82 */ /* 0x000e220000000800 */
[--C-:B------:R-:W-:Y:S01]  /*23e0*/  SHF.R.U32.HI R6, RZ, 0x2, R2.reuse ;  /* 0x00000002ff067819 */ /* 0x100fe20000011602 */
[----:B------:R-:W-:Y:S01]  /*23f0*/  IMAD.SHL.U32 R13, R13, 0x40, RZ ;  /* 0x000000400d0d7824 */ /* 0x000fe200078e00ff */
[----:B------:R-:W-:Y:S01]  /*2400*/  LOP3.LUT R8, R2, 0x60, RZ, 0xc0, !PT ;  /* 0x0000006002087812 */ /* 0x000fe200078ec0ff */
[----:B------:R-:W-:Y:S01]  /*2410*/  ULDC UR6, c[0x0][0x284] ;  /* 0x0000a10000067ab9 */ /* 0x000fe20000000800 */
[----:B------:R-:W-:Y:S01]  /*2420*/  SHF.R.U32.HI R9, RZ, 0x7, R2 ;  /* 0x00000007ff097819 */ /* 0x000fe20000011602 */
[----:B------:R-:W-:Y:S01]  /*2430*/  IMAD.WIDE R28, R12, 0x80, RZ ;  /* 0x000000800c1c7825 */ /* 0x000fe200078e02ff */
[----:B------:R-:W-:Y:S02]  /*2440*/  LOP3.LUT R7, R6, 0x7, RZ, 0xc0, !PT ;  /* 0x0000000706077812 */ /* 0x000fe400078ec0ff */
[----:B------:R-:W-:Y:S02]  /*2450*/  SHF.R.U32.HI R8, RZ, 0x1, R8 ;  /* 0x00000001ff087819 */ /* 0x000fe40000011608 */
[----:B------:R-:W-:-:S02]  /*2460*/  LOP3.LUT R6, R9, 0x1, RZ, 0xc0, !PT ;  /* 0x0000000109067812 */ /* 0x000fc400078ec0ff */
[----:B------:R-:W-:Y:S02]  /*2470*/  IADD3 R17, RZ, -R8, -R7 ;  /* 0x80000008ff117210 */ /* 0x000fe40007ffe807 */
[----:B------:R-:W-:Y:S01]  /*2480*/  LOP3.LUT R9, R2, 0x3, RZ, 0xc0, !PT ;  /* 0x0000000302097812 */ /* 0x000fe200078ec0ff */
[C---:B------:R-:W-:Y:S02]  /*2490*/  IMAD.SHL.U32 R24, R6.reuse, 0x40, RZ ;  /* 0x0000004006187824 */ /* 0x040fe400078e00ff */
[----:B------:R-:W-:Y:S02]  /*24a0*/  IMAD R17, R6, -0x40, R17 ;  /* 0xffffffc006117824 */ /* 0x000fe400078e0211 */
[----:B------:R-:W-:Y:S01]  /*24b0*/  IMAD.SHL.U32 R6, R12, 0x80, RZ ;  /* 0x000000800c067824 */ /* 0x000fe200078e00ff */
[----:B------:R-:W-:Y:S01]  /*24c0*/  LOP3.LUT R7, R24, 0x40, R7, 0xe2, !PT ;  /* 0x0000004018077812 */ /* 0x000fe200078ee207 */
[----:B------:R-:W-:Y:S01]  /*24d0*/  IMAD.SHL.U32 R12, R2, 0x2, RZ ;  /* 0x00000002020c7824 */ /* 0x000fe200078e00ff */
[----:B0-----:R-:W-:Y:S01]  /*24e0*/  ISETP.GE.AND P0, PT, R13, R16, PT ;  /* 0x000000100d00720c */ /* 0x001fe20003f06270 */
[----:B------:R-:W-:Y:S01]  /*24f0*/  IMAD R26, R9, -0x2, R16 ;  /* 0xfffffffe091a7824 */ /* 0x000fe200078e0210 */
[C---:B------:R-:W-:Y:S01]  /*2500*/  IADD3 R25, -R6.reuse, UR6, R17 ;  /* 0x0000000606197c10 */ /* 0x040fe2000fffe111 */
[----:B------:R-:W-:Y:S01]  /*2510*/  IMAD.MOV.U32 R24, RZ, RZ, -0x1 ;  /* 0xffffffffff187424 */ /* 0x000fe200078e00ff */
[----:B------:R-:W-:Y:S01]  /*2520*/  ISETP.GE.OR P0, PT, R6, UR6, P0 ;  /* 0x0000000606007c0c */ /* 0x000fe20008706670 */
[----:B------:R-:W-:Y:S01]  /*2530*/  IMAD.IADD R26, R26, 0x1, -R13 ;  /* 0x000000011a1a7824 */ /* 0x000fe200078e0a0d */
[----:B------:R-:W-:-:S02]  /*2540*/  LOP3.LUT R33, R28, R7, R8, 0xfe, !PT ;  /* 0x000000071c217212 */ /* 0x000fc400078efe08 */
[----:B------:R-:W-:-:S09]  /*2550*/  LOP3.LUT R12, R13, 0x6, R12, 0xf8, !PT ;  /* 0x000000060d0c7812 */ /* 0x000fd200078ef80c */
[----:B------:R-:W-:Y:S05]  /*2560*/  @P0 BRA `(.L_x_31) ;  /* 0x0000002400b00947 */ /* 0x000fea0003800000 */
[----:B------:R-:W0:Y:S01]  /*2570*/  LDC.64 R30, c[0x0][0x5c8] ;  /* 0x00017200ff1e7b82 */ /* 0x000e220000000a00 */
[----:B------:R-:W-:Y:S01]  /*2580*/  SHF.R.S32.HI R16, RZ, 0x1f, R69 ;  /* 0x0000001fff107819 */ /* 0x000fe20000011445 */
[----:B------:R-:W-:Y:S01]  /*2590*/  ULDC.64 UR6, c[0x0][0x5d0] ;  /* 0x0001740000067ab9 */ /* 0x000fe20000000a00 */
[----:B------:R-:W-:Y:S01]  /*25a0*/  SHF.R.S32.HI R13, RZ, 0x1f, R12 ;  /* 0x0000001fff0d7819 */ /* 0x000fe2000001140c */
[----:B------:R-:W-:Y:S02]  /*25b0*/  BSSY B0, `(.L_x_31) ;  /* 0x0000267000007945 */ /* 0x000fe40003800000 */
[----:B------:R-:W-:-:S04]  /*25c0*/  IMAD R6, R16, UR6, RZ ;  /* 0x0000000610067c24 */ /* 0x000fc8000f8e02ff */
[C---:B------:R-:W-:Y:S02]  /*25d0*/  IMAD R9, R69.reuse, UR7, R6 ;  /* 0x0000000745097c24 */ /* 0x040fe4000f8e0206 */
[----:B------:R-:W-:Y:S01]  /*25e0*/  IMAD.WIDE.U32 R6, R69, UR6, R12 ;  /* 0x0000000645067c25 */ /* 0x000fe2000f8e000c */
[----:B------:R-:W-:-:S03]  /*25f0*/  ULDC.64 UR6, c[0x0][0x5c0] ;  /* 0x0001700000067ab9 */ /* 0x000fc60000000a00 */
[----:B------:R-:W-:Y:S02]  /*2600*/  IMAD.IADD R7, R7, 0x1, R9 ;  /* 0x0000000107077824 */ /* 0x000fe400078e0209 */
[----:B0-----:R-:W-:-:S04]  /*2610*/  IMAD R8, R29, R30, RZ ;  /* 0x0000001e1d087224 */ /* 0x001fc800078e02ff */
[C---:B------:R-:W-:Y:S02]  /*2620*/  IMAD R17, R33.reuse, R31, R8 ;  /* 0x0000001f21117224 */ /* 0x040fe400078e0208 */
[----:B------:R-:W-:-:S04]  /*2630*/  IMAD.WIDE.U32 R8, R33, R30, R6 ;  /* 0x0000001e21087225 */ /* 0x000fc800078e0006 */
[----:B------:R-:W-:Y:S01]  /*2640*/  IMAD.IADD R9, R9, 0x1, R17 ;  /* 0x0000000109097824 */ /* 0x000fe200078e0211 */
[----:B------:R-:W-:Y:S02]  /*2650*/  LEA R6, P0, R30, R8, 0x3 ;  /* 0x000000081e067211 */ /* 0x000fe400078018ff */
[----:B------:R-:W-:Y:S02]  /*2660*/  IADD3 R8, P1, R8, UR6, RZ ;  /* 0x0000000608087c10 */ /* 0x000fe4000ff3e0ff */
[----:B------:R-:W-:Y:S02]  /*2670*/  LEA.HI.X R7, R30, R9, R31, 0x3, P0 ;  /* 0x000000091e077211 */ /* 0x000fe400000f1c1f */
[----:B----45:R-:W-:Y:S02]  /*2680*/  FSETP.NEU.AND P0, PT, R10, RZ, PT ;  /* 0x000000ff0a00720b */ /* 0x030fe40003f0d000 */
[----:B------:R-:W-:Y:S02]  /*2690*/  IADD3 R6, P2, R6, UR6, RZ ;  /* 0x0000000606067c10 */ /* 0x000fe4000ff5e0ff */
[----:B------:R-:W-:-:S02]  /*26a0*/  IADD3.X R9, R9, UR7, RZ, P1, !PT ;  /* 0x0000000709097c10 */ /* 0x000fc40008ffe4ff */
[----:B------:R-:W-:-:S07]  /*26b0*/  IADD3.X R7, R7, UR7, RZ, P2, !PT ;  /* 0x0000000707077c10 */ /* 0x000fce00097fe4ff */
[----:B------:R-:W-:Y:S05]  /*26c0*/  @!P0 BRA `(.L_x_32) ;  /* 0x0000001c00148947 */ /* 0x000fea0003800000 */
[----:B------:R-:W-:Y:S01]  /*26d0*/  ULDC.64 UR6, c[0x0][0x5b8] ;  /* 0x00016e0000067ab9 */ /* 0x000fe20000000a00 */
[----:B------:R-:W-:Y:S01]  /*26e0*/  ISETP.GE.AND P0, PT, R26, 0x1, PT ;  /* 0x000000011a00780c */ /* 0x000fe20003f06270 */
[----:B------:R-:W-:Y:S01]  /*26f0*/  IMAD R30, R16, UR6, RZ ;  /* 0x00000006101e7c24 */ /* 0x000fe2000f8e02ff */
[----:B------:R-:W-:Y:S01]  /*2700*/  ULDC.64 UR10, c[0x0][0x5a8] ;  /* 0x00016a00000a7ab9 */ /* 0x000fe20000000a00 */
[----:B------:R-:W-:Y:S01]  /*2710*/  IMAD.WIDE.U32 R16, R69, UR6, R12 ;  /* 0x0000000645107c25 */ /* 0x000fe2000f8e000c */
[----:B------:R-:W-:Y:S01]  /*2720*/  ISETP.LT.OR P3, PT, R25, 0x1, !P0 ;  /* 0x000000011900780c */ /* 0x000fe20004761670 */
[----:B------:R-:W-:Y:S02]  /*2730*/  BSSY B1, `(.L_x_33) ;  /* 0x000000c000017945 */ /* 0x000fe40003800000 */
[----:B------:R-:W-:Y:S01]  /*2740*/  IMAD R69, R69, UR7, R30 ;  /* 0x0000000745457c24 */ /* 0x000fe2000f8e021e */
[----:B------:R-:W-:Y:S02]  /*2750*/  ULDC.64 UR6, c[0x0][0x5b0] ;  /* 0x00016c0000067ab9 */ /* 0x000fe40000000a00 */
[----:B------:R-:W-:-:S02]  /*2760*/  IMAD R27, R29, UR6, RZ ;  /* 0x000000061d1b7c24 */ /* 0x000fc4000f8e02ff */
[----:B------:R-:W-:Y:S02]  /*2770*/  IMAD.IADD R17, R17, 0x1, R69 ;  /* 0x0000000111117824 */ /* 0x000fe400078e0245 */
[C---:B------:R-:W-:Y:S02]  /*2780*/  IMAD R27, R33.reuse, UR7, R27 ;  /* 0x00000007211b7c24 */ /* 0x040fe4000f8e021b */
[----:B------:R-:W-:-:S03]  /*2790*/  IMAD.WIDE.U32 R12, R33, UR6, R16 ;  /* 0x00000006210c7c25 */ /* 0x000fc6000f8e0010 */
[----:B------:R-:W-:-:S04]  /*27a0*/  IADD3 R12, P1, R12, UR10, RZ ;  /* 0x0000000a0c0c7c10 */ /* 0x000fc8000ff3e0ff */
[--C-:B------:R-:W-:Y:S02]  /*27b0*/  IADD3.X R13, R13, UR11, R27.reuse, P1, !PT ;  /* 0x0000000b0d0d7c10 */ /* 0x100fe40008ffe41b */
[----:B------:R-:W-:Y:S01]  /*27c0*/  PRMT R27, RZ, 0x7610, R27 ;  /* 0x00007610ff1b7816 */ /* 0x000fe2000000001b */
[----:B------:R-:W-:Y:S06]  /*27d0*/  @P3 BRA `(.L_x_34) ;  /* 0x0000000000043947 */ /* 0x000fec0003800000 */
[----:B------:R0:W5:Y:S02]  /*27e0*/  LDG.E.U8 R27, desc[UR16][R12.64] ;  /* 0x000000100c1b7981 */ /* 0x000164000c1e1100 */
.L_x_34:
[----:B------:R-:W-:Y:S05]  /*27f0*/  BSYNC B1 ;  /* 0x0000000000017941 */ /* 0x000fea0003800000 */
.L_x_33:
[----:B-----5:R-:W-:Y:S01]  /*2800*/  LOP3.LUT R27, R27, 0xff, RZ, 0xc0, !PT ;  /* 0x000000ff1b1b7812 */ /* 0x020fe200078ec0ff */
[----:B------:R-:W-:Y:S01]  /*2810*/  BSSY B1, `(.L_x_35) ;  /* 0x000000c000017945 */ /* 0x000fe20003800000 */
[----:B------:R-:W-:Y:S02]  /*2820*/  ISETP.GE.AND P1, PT, R26, 0x2, PT ;  /* 0x000000021a00780c */ /* 0x000fe40003f26270 */
[----:B------:R-:W-:Y:S02]  /*2830*/  F2FP.F16.E4M3.UNPACK_B R27, R27 ;  /* 0x0000001bff1b723e */ /* 0x000fe400020006ff */
[----:B------:R-:W-:-:S03]  /*2840*/  ISETP.LT.OR P2, PT, R25, 0x1, !P1 ;  /* 0x000000011900780c */ /* 0x000fc60004f41670 */
[----:B------:R-:W-:-:S05]  /*2850*/  HADD2.F32 R27, -RZ, R27.H0_H0 ;  /* 0x2000001bff1b7230 */ /* 0x000fca0000004100 */
[----:B------:R-:W-:Y:S01]  /*2860*/  FMUL R30, R27, R10 ;  /* 0x0000000a1b1e7220 */ /* 0x000fe20000400000 */
[----:B------:R-:W-:-:S03]  /*2870*/  PRMT R27, RZ, 0x7610, R27 ;  /* 0x00007610ff1b7816 */ /* 0x000fc6000000001b */
[----:B--2---:R-:W-:-:S05]  /*2880*/  FFMA R30, R79, R3, R30 ;  /* 0x000000034f1e7223 */ /* 0x004fca000000001e */
[----:B------:R-:W-:-:S05]  /*2890*/  F2FP.SATFINITE.E4M3.F32.PACK_AB_MERGE_C R31, RZ, R30, RZ ;  /* 0x0000001eff1f723e */ /* 0x000fca00048070ff */
[----:B------:R1:W-:Y:S01]  /*28a0*/  @!P3 STG.E.U8 desc[UR16][R8.64], R31 ;  /* 0x0000001f0800b986 */ /* 0x0003e2000c101110 */
[----:B------:R-:W-:Y:S05]  /*28b0*/  @P2 BRA `(.L_x_36) ;  /* 0x0000000000042947 */ /* 0x000fea0003800000 */
[----:B------:R2:W5:Y:S02]  /*28c0*/  LDG.E.U8 R27, desc[UR16][R12.64+0x1] ;  /* 0x000001100c1b7981 */ /* 0x000564000c1e1100 */
.L_x_36:
[----:B------:R-:W-:Y:S05]  /*28d0*/  BSYNC B1 ;  /* 0x0000000000017941 */ /* 0x000fea0003800000 */
.L_x_35:
[----:B-----5:R-:W-:Y:S01]  /*28e0*/  LOP3.LUT R27, R27, 0xff, RZ, 0xc0, !PT ;  /* 0x000000ff1b1b7812 */ /* 0x020fe200078ec0ff */
[----:B------:R-:W-:Y:S01]  /*28f0*/  BSSY B1, `(.L_x_37) ;  /* 0x0000012000017945 */ /* 0x000fe20003800000 */
[----:B-1----:R-:W-:Y:S02]  /*2900*/  IADD3 R31, P3, R33, 0x8, RZ ;  /* 0x00000008211f7810 */ /* 0x002fe40007f7e0ff */
[----:B------:R-:W-:Y:S02]  /*2910*/  F2FP.F16.E4M3.UNPACK_B R27, R27 ;  /* 0x0000001bff1b723e */ /* 0x000fe400020006ff */
[----:B------:R-:W-:Y:S01]  /*2920*/  ISETP.LT.OR P0, PT, R25, 0x9, !P0 ;  /* 0x000000091900780c */ /* 0x000fe20004701670 */
[----:B------:R-:W-:Y:S02]  /*2930*/  IMAD.X R28, RZ, RZ, R29, P3 ;  /* 0x000000ffff1c7224 */ /* 0x000fe400018e061d */
[----:B------:R-:W-:Y:S02]  /*2940*/  HADD2.F32 R27, -RZ, R27.H0_H0 ;  /* 0x2000001bff1b7230 */ /* 0x000fe40000004100 */
[----:B------:R-:W-:-:S02]  /*2950*/  IMAD R28, R28, UR6, RZ ;  /* 0x000000061c1c7c24 */ /* 0x000fc4000f8e02ff */
[----:B------:R-:W-:-:S04]  /*2960*/  IMAD.WIDE.U32 R16, R31, UR6, R16 ;  /* 0x000000061f107c25 */ /* 0x000fc8000f8e0010 */
[----:B------:R-:W-:Y:S01]  /*2970*/  FMUL R27, R27, R10 ;  /* 0x0000000a1b1b7220 */ /* 0x000fe20000400000 */
[----:B------:R-:W-:-:S03]  /*2980*/  IMAD R31, R31, UR7, R28 ;  /* 0x000000071f1f7c24 */ /* 0x000fc6000f8e021c */
[----:B------:R-:W-:Y:S01]  /*2990*/  FFMA R27, R78, R3, R27 ;  /* 0x000000034e1b7223 */ /* 0x000fe2000000001b */
[----:B------:R-:W-:-:S04]  /*29a0*/  IADD3 R16, P3, R16, UR10, RZ ;  /* 0x0000000a10107c10 */ /* 0x000fc8000ff7e0ff */
[----:B------:R-:W-:Y:S02]  /*29b0*/  F2FP.SATFINITE.E4M3.F32.PACK_AB_MERGE_C R29, RZ, R27, RZ ;  /* 0x0000001bff1d723e */ /* 0x000fe400048070ff */
[----:B------:R-:W-:Y:S02]  /*29c0*/  IADD3.X R17, R17, UR11, R31, P3, !PT ;  /* 0x0000000b11117c10 */ /* 0x000fe40009ffe41f */
[----:B------:R-:W-:Y:S01]  /*29d0*/  PRMT R27, RZ, 0x7610, R27 ;  /* 0x00007610ff1b7816 */ /* 0x000fe2000000001b */
[----:B------:R1:W-:Y:S01]  /*29e0*/  @!P2 STG.E.U8 desc[UR16][R8.64+0x1], R29 ;  /* 0x0000011d0800a986 */ /* 0x0003e2000c101110 */
[----:B------:R-:W-:Y:S05]  /*29f0*/  @P0 BRA `(.L_x_38) ;  /* 0x0000000000040947 */ /* 0x000fea0003800000 */
[----:B------:R3:W5:Y:S02]  /*2a00*/  LDG.E.U8 R27, desc[UR16][R16.64] ;  /* 0x00000010101b7981 */ /* 0x000764000c1e1100 */
.L_x_38:
[----:B------:R-:W-:Y:S05]  /*2a10*/  BSYNC B1 ;  /* 0x0000000000017941 */ /* 0x000fea0003800000 */
.L_x_37:
[----:B-----5:R-:W-:Y:S01]  /*2a20*/  LOP3.LUT R27, R27, 0xff, RZ, 0xc0, !PT ;  /* 0x000000ff1b1b7812 */ /* 0x020fe200078ec0ff */
[----:B------:R-:W-:Y:S01]  /*2a30*/  BSSY B1, `(.L_x_39) ;  /* 0x000000b000017945 */ /* 0x000fe20003800000 */
[----:B------:R-:W-:Y:S02]  /*2a40*/  ISETP.LT.OR P1, PT, R25, 0x9, !P1 ;  /* 0x000000091900780c */ /* 0x000fe40004f21670 */
[----:B------:R-:W-:-:S05]  /*2a50*/  F2FP.F16.E4M3.UNPACK_B R27, R27 ;  /* 0x0000001bff1b723e */ /* 0x000fca00020006ff */
[----:B------:R-:W-:-:S05]  /*2a60*/  HADD2.F32 R27, -RZ, R27.H0_H0 ;  /* 0x2000001bff1b7230 */ /* 0x000fca0000004100 */
[----:B------:R-:W-:Y:S01]  /*2a70*/  FMUL R28, R27, R10 ;  /* 0x0000000a1b1c7220 */ /* 0x000fe20000400000 */
[----:B------:R-:W-:-:S03]  /*2a80*/  PRMT R27, RZ, 0x7610, R27 ;  /* 0x00007610ff1b7816 */ /* 0x000fc6000000001b */
[----:B------:R-:W-:-:S05]  /*2a90*/  FFMA R28, R77, R3, R28 ;  /* 0x000000034d1c7223 */ /* 0x000fca000000001c */
[----:B-1----:R-:W-:-:S05]  /*2aa0*/  F2FP.SATFINITE.E4M3.F32.PACK_AB_MERGE_C R29, RZ, R28, RZ ;  /* 0x0000001cff1d723e */ /* 0x002fca00048070ff */
[----:B------:R1:W-:Y:S01]  /*2ab0*/  @!P0 STG.E.U8 desc[UR16][R6.64], R29 ;  /* 0x0000001d06008986 */ /* 0x0003e2000c101110 */
[----:B------:R-:W-:Y:S05]  /*2ac0*/  @P1 BRA `(.L_x_40) ;  /* 0x0000000000041947 */ /* 0x000fea0003800000 */
[----:B------:R4:W5:Y:S02]  /*2ad0*/  LDG.E.U8 R27, desc[UR16][R16.64+0x1] ;  /* 0x00000110101b7981 */ /* 0x000964000c1e1100 */
.L_x_40:
[----:B------:R-:W-:Y:S05]  /*2ae0*/  BSYNC B1 ;  /* 0x0000000000017941 */ /* 0x000fea0003800000 */
.L_x_39:
[----:B-----5:R-:W-:Y:S01]  /*2af0*/  LOP3.LUT R27, R27, 0xff, RZ, 0xc0, !PT ;  /* 0x000000ff1b1b7812 */ /* 0x020fe200078ec0ff */
[----:B------:R-:W-:Y:S01]  /*2b00*/  BSSY B1, `(.L_x_41) ;  /* 0x000000c000017945 */ /* 0x000fe20003800000 */
[----:B------:R-:W-:Y:S02]  /*2b10*/  ISETP.GE.AND P0, PT, R26, 0x9, PT ;  /* 0x000000091a00780c */ /* 0x000fe40003f06270 */
[----:B------:R-:W-:Y:S02]  /*2b20*/  F2FP.F16.E4M3.UNPACK_B R27, R27 ;  /* 0x0000001bff1b723e */ /* 0x000fe400020006ff */
[----:B------:R-:W-:-:S03]  /*2b30*/  ISETP.LT.OR P2, PT, R25, 0x1, !P0 ;  /* 0x000000011900780c */ /* 0x000fc60004741670 */
[----:B------:R-:W-:-:S05]  /*2b40*/  HADD2.F32 R27, -RZ, R27.H0_H0 ;  /* 0x2000001bff1b7230 */ /* 0x000fca0000004100 */
[----:B------:R-:W-:-:S04]  /*2b50*/  FMUL R27, R27, R10 ;  /* 0x0000000a1b1b7220 */ /* 0x000fc80000400000 */
[----:B------:R-:W-:-:S05]  /*2b60*/  FFMA R27, R76, R3, R27 ;  /* 0x000000034c1b7223 */ /* 0x000fca000000001b */
[----:B-1----:R-:W-:Y:S02]  /*2b70*/  F2FP.SATFINITE.E4M3.F32.PACK_AB_MERGE_C R29, RZ, R27, RZ ;  /* 0x0000001bff1d723e */ /* 0x002fe400048070ff */
[----:B------:R-:W-:-:S03]  /*2b80*/  PRMT R27, RZ, 0x7610, R27 ;  /* 0x00007610ff1b7816 */ /* 0x000fc6000000001b */
[----:B------:R1:W-:Y:S01]  /*2b90*/  @!P1 STG.E.U8 desc[UR16][R6.64+0x1], R29 ;  /* 0x0000011d06009986 */ /* 0x0003e2000c101110 */
[----:B------:R-:W-:Y:S05]  /*2ba0*/  @P2 BRA `(.L_x_42) ;  /* 0x0000000000042947 */ /* 0x000fea0003800000 */
[----:B------:R0:W5:Y:S02]  /*2bb0*/  LDG.E.U8 R27, desc[UR16][R12.64+0x8] ;  /* 0x000008100c1b7981 */ /* 0x000164000c1e1100 */
.L_x_42:
[----:B------:R-:W-:Y:S05]  /*2bc0*/  BSYNC B1 ;  /* 0x0000000000017941 */ /* 0x000fea0003800000 */
.L_x_41:
        /* <DEDUP_REMOVED lines=13> */
.L_x_44:
[----:B------:R-:W-:Y:S05]  /*2ca0*/  BSYNC B1 ;  /* 0x0000000000017941 */ /* 0x000fea0003800000 */
.L_x_43:
[----:B-----5:R-:W-:Y:S01]  /*2cb0*/  LOP3.LUT R27, R27, 0xff, RZ, 0xc0, !PT ;  /* 0x000000ff1b1b7812 */ /* 0x020fe200078ec0ff */
[----:B------:R-:W-:Y:S01]  /*2cc0*/  BSSY B1, `(.L_x_45) ;  /* 0x000000b000017945 */ /* 0x000fe20003800000 */
[----:B------:R-:W-:Y:S02]  /*2cd0*/  ISETP.LT.OR P0, PT, R25, 0x9, !P0 ;  /* 0x000000091900780c */ /* 0x000fe40004701670 */
[----:B------:R-:W-:-:S05]  /*2ce0*/  F2FP.F16.E4M3.UNPACK_B R27, R27 ;  /* 0x0000001bff1b723e */ /* 0x000fca00020006ff */
        /* <DEDUP_REMOVED lines=8> */
.L_x_46:
[----:B------:R-:W-:Y:S05]  /*2d70*/  BSYNC B1 ;  /* 0x0000000000017941 */ /* 0x000fea0003800000 */
.L_x_45:
        /* <DEDUP_REMOVED lines=12> */
.L_x_48:
[----:B------:R-:W-:Y:S05]  /*2e40*/  BSYNC B1 ;  /* 0x0000000000017941 */ /* 0x000fea0003800000 */
.L_x_47:
        /* <DEDUP_REMOVED lines=13> */
.L_x_50:
[----:B------:R-:W-:Y:S05]  /*2f20*/  BSYNC B1 ;  /* 0x0000000000017941 */ /* 0x000fea0003800000 */
.L_x_49:
        /* <DEDUP_REMOVED lines=13> */
.L_x_52:
[----:B------:R-:W-:Y:S05]  /*3000*/  BSYNC B1 ;  /* 0x0000000000017941 */ /* 0x000fea0003800000 */
.L_x_51:
        /* <DEDUP_REMOVED lines=12> */
.L_x_54:
[----:B------:R-:W-:Y:S05]  /*30d0*/  BSYNC B1 ;  /* 0x0000000000017941 */ /* 0x000fea0003800000 */
.L_x_53:
        /* <DEDUP_REMOVED lines=12> */
.L_x_56:
[----:B------:R-:W-:Y:S05]  /*31a0*/  BSYNC B1 ;  /* 0x0000000000017941 */ /* 0x000fea0003800000 */
.L_x_55:
        /* <DEDUP_REMOVED lines=13> */
.L_x_58:
[----:B------:R-:W-:Y:S05]  /*3280*/  BSYNC B1 ;  /* 0x0000000000017941 */ /* 0x000fea0003800000 */
.L_x_57:
        /* <DEDUP_REMOVED lines=13> */
.L_x_60:
[----:B------:R-:W-:Y:S05]  /*3360*/  BSYNC B1 ;  /* 0x0000000000017941 */ /* 0x000fea0003800000 */
.L_x_59:
        /* <DEDUP_REMOVED lines=12> */
.L_x_62:
[----:B------:R-:W-:Y:S05]  /*3430*/  BSYNC B1 ;  /* 0x0000000000017941 */ /* 0x000fea0003800000 */
.L_x_61:
        /* <DEDUP_REMOVED lines=12> */
.L_x_64:
[----:B------:R-:W-:Y:S05]  /*3500*/  BSYNC B1 ;  /* 0x0000000000017941 */ /* 0x000fea0003800000 */
.L_x_63:
        /* <DEDUP_REMOVED lines=13> */
.L_x_66:
[----:B------:R-:W-:Y:S05]  /*35e0*/  BSYNC B1 ;  /* 0x0000000000017941 */ /* 0x000fea0003800000 */
.L_x_65:
        /* <DEDUP_REMOVED lines=13> */
.L_x_68:
[----:B------:R-:W-:Y:S05]  /*36c0*/  BSYNC B1 ;  /* 0x0000000000017941 */ /* 0x000fea0003800000 */
.L_x_67:
        /* <DEDUP_REMOVED lines=12> */
.L_x_70:
[----:B------:R-:W-:Y:S05]  /*3790*/  BSYNC B1 ;  /* 0x0000000000017941 */ /* 0x000fea0003800000 */
.L_x_69:
        /* <DEDUP_REMOVED lines=12> */
.L_x_72:
[----:B------:R-:W-:Y:S05]  /*3860*/  BSYNC B1 ;  /* 0x0000000000017941 */ /* 0x000fea0003800000 */
.L_x_71:
        /* <DEDUP_REMOVED lines=13> */
.L_x_74:
[----:B------:R-:W-:Y:S05]  /*3940*/  BSYNC B1 ;  /* 0x0000000000017941 */ /* 0x000fea0003800000 */
.L_x_73:
        /* <DEDUP_REMOVED lines=13> */
.L_x_76:
[----:B------:R-:W-:Y:S05]  /*3a20*/  BSYNC B1 ;  /* 0x0000000000017941 */ /* 0x000fea0003800000 */
.L_x_75:
        /* <DEDUP_REMOVED lines=12> */
.L_x_78:
[----:B------:R-:W-:Y:S05]  /*3af0*/  BSYNC B1 ;  /* 0x0000000000017941 */ /* 0x000fea0003800000 */
.L_x_77:
[----:B-----5:R-:W-:Y:S01]  /*3b00*/  LOP3.LUT R27, R27, 0xff, RZ, 0xc0, !PT ;  /* 0x000000ff1b1b7812 */ /* 0x020fe200078ec0ff */
[----:B------:R-:W-:Y:S01]  /*3b10*/  BSSY B1, `(.L_x_79) ;  /* 0x000000b000017945 */ /* 0x000fe20003800000 */
[----:B------:R-:W-:Y:S02]  /*3b20*/  ISETP.LT.OR P1, PT, R25, 0x9, !P1 ;  /* 0x000000091900780c */ /* 0x000fe40004f21670 */
[----:B------:R-:W-:-:S05]  /*3b30*/  F2FP.F16.E4M3.UNPACK_B R27, R27 ;  /* 0x0000001bff1b723e */ /* 0x000fca00020006ff */
[----:B------:R-:W-:-:S05]  /*3b40*/  HADD2.F32 R27, -RZ, R27.H0_H0 ;  /* 0x2000001bff1b7230 */ /* 0x000fca0000004100 */
[----:B------:R-:W-:-:S04]  /*3b50*/  FMUL R28, R27, R10 ;  /* 0x0000000a1b1c7220 */ /* 0x000fc80000400000 */
[----:B------:R-:W-:Y:S01]  /*3b60*/  FFMA R28, R23, R3, R28 ;  /* 0x00000003171c7223 */ /* 0x000fe2000000001c */
[----:B------:R-:W-:-:S04]  /*3b70*/  PRMT R23, RZ, 0x7610, R23 ;  /* 0x00007610ff177816 */ /* 0x000fc80000000017 */
[----:B------:R-:W-:-:S05]  /*3b80*/  F2FP.SATFINITE.E4M3.F32.PACK_AB_MERGE_C R27, RZ, R28, RZ ;  /* 0x0000001cff1b723e */ /* 0x000fca00048070ff */
[----:B------:R0:W-:Y:S01]  /*3b90*/  @!P0 STG.E.U8 desc[UR16][R6.64+0x28], R27 ;  /* 0x0000281b06008986 */ /* 0x0001e2000c101110 */
[----:B------:R-:W-:Y:S05]  /*3ba0*/  @P1 BRA `(.L_x_80) ;  /* 0x0000000000041947 */ /* 0x000fea0003800000 */
[----:B------:R0:W5:Y:S02]  /*3bb0*/  LDG.E.U8 R23, desc[UR16][R16.64+0x29] ;  /* 0x0000291010177981 */ /* 0x000164000c1e1100 */
.L_x_80:
[----:B------:R-:W-:Y:S05]  /*3bc0*/  BSYNC B1 ;  /* 0x0000000000017941 */ /* 0x000fea0003800000 */
.L_x_79:
        /* <DEDUP_REMOVED lines=8> */
[----:B0-----:R-:W-:Y:S02]  /*3c50*/  F2FP.SATFINITE.E4M3.F32.PACK_AB_MERGE_C R27, RZ, R23, RZ ;  /* 0x00000017ff1b723e */ /* 0x001fe400048070ff */
[----:B------:R-:W-:-:S03]  /*3c60*/  PRMT R23, RZ, 0x7610, R23 ;  /* 0x00007610ff177816 */ /* 0x000fc60000000017 */
[----:B------:R0:W-:Y:S01]  /*3c70*/  @!P1 STG.E.U8 desc[UR16][R6.64+0x29], R27 ;  /* 0x0000291b06009986 */ /* 0x0001e2000c101110 */
[----:B------:R-:W-:Y:S05]  /*3c80*/  @P2 BRA `(.L_x_82) ;  /* 0x0000000000042947 */ /* 0x000fea0003800000 */
[----:B------:R0:W5:Y:S02]  /*3c90*/  LDG.E.U8 R23, desc[UR16][R12.64+0x30] ;  /* 0x000030100c177981 */ /* 0x000164000c1e1100 */
.L_x_82:
[----:B------:R-:W-:Y:S05]  /*3ca0*/  BSYNC B1 ;  /* 0x0000000000017941 */ /* 0x000fea0003800000 */
.L_x_81:
[----:B-----5:R-:W-:Y:S01]  /*3cb0*/  LOP3.LUT R23, R23, 0xff, RZ, 0xc0, !PT ;  /* 0x000000ff17177812 */ /* 0x020fe200078ec0ff */
[----:B------:R-:W-:Y:S01]  /*3cc0*/  BSSY B1, `(.L_x_83) ;  /* 0x000000c000017945 */ /* 0x000fe20003800000 */
[----:B------:R-:W-:Y:S02]  /*3cd0*/  ISETP.GE.AND P1, PT, R26, 0x32, PT ;  /* 0x000000321a00780c */ /* 0x000fe40003f26270 */
[----:B------:R-:W-:Y:S02]  /*3ce0*/  F2FP.F16.E4M3.UNPACK_B R23, R23 ;  /* 0x00000017ff17723e */ /* 0x000fe400020006ff */
[----:B------:R-:W-:-:S03]  /*3cf0*/  ISETP.LT.OR P3, PT, R25, 0x1, !P1 ;  /* 0x000000011900780c */ /* 0x000fc60004f61670 */
        /* <DEDUP_REMOVED lines=8> */
.L_x_84:
[----:B------:R-:W-:Y:S05]  /*3d80*/  BSYNC B1 ;  /* 0x0000000000017941 */ /* 0x000fea0003800000 */
.L_x_83:
[----:B-----5:R-:W-:Y:S01]  /*3d90*/  LOP3.LUT R21, R21, 0xff, RZ, 0xc0, !PT ;  /* 0x000000ff15157812 */ /* 0x020fe200078ec0ff */
[----:B------:R-:W-:Y:S01]  /*3da0*/  BSSY B1, `(.L_x_85) ;  /* 0x000000b000017945 */ /* 0x000fe20003800000 */
[----:B------:R-:W-:Y:S02]  /*3db0*/  ISETP.LT.OR P0, PT, R25, 0x9, !P0 ;  /* 0x000000091900780c */ /* 0x000fe40004701670 */
[----:B------:R-:W-:-:S05]  /*3dc0*/  F2FP.F16.E4M3.UNPACK_B R21, R21 ;  /* 0x00000015ff15723e */ /* 0x000fca00020006ff */
        /* <DEDUP_REMOVED lines=8> */
.L_x_86:
[----:B------:R-:W-:Y:S05]  /*3e50*/  BSYNC B1 ;  /* 0x0000000000017941 */ /* 0x000fea0003800000 */
.L_x_85:
        /* <DEDUP_REMOVED lines=12> */
.L_x_88:
[----:B------:R-:W-:Y:S05]  /*3f20*/  BSYNC B1 ;  /* 0x0000000000017941 */ /* 0x000fea0003800000 */
.L_x_87:
        /* <DEDUP_REMOVED lines=13> */
.L_x_90:
[----:B------:R-:W-:Y:S05]  /*4000*/  BSYNC B1 ;  /* 0x0000000000017941 */ /* 0x000fea0003800000 */
.L_x_89:
        /* <DEDUP_REMOVED lines=13> */
.L_x_92:
[----:B------:R-:W-:Y:S05]  /*40e0*/  BSYNC B1 ;  /* 0x0000000000017941 */ /* 0x000fea0003800000 */
.L_x_91:
[----:B-----5:R-:W-:Y:S01]  /*40f0*/  LOP3.LUT R15, R15, 0xff, RZ, 0xc0, !PT ;  /* 0x000000ff0f0f7812 */ /* 0x020fe200078ec0ff */
[----:B------:R-:W-:Y:S01]  /*4100*/  BSSY B1, `(.L_x_93) ;  /* 0x000000b000017945 */ /* 0x000fe20003800000 */
[----:B------:R-:W-:Y:S02]  /*4110*/  ISETP.LT.OR P0, PT, R25, 0x9, !P0 ;  /* 0x000000091900780c */ /* 0x000fe40004701670 */
[----:B------:R-:W-:Y:S02]  /*4120*/  F2FP.F16.E4M3.UNPACK_B R15, R15 ;  /* 0x0000000fff0f723e */ /* 0x000fe400020006ff */
[----:B0-2---:R-:W-:-:S03]  /*4130*/  PRMT R12, RZ, 0x7610, R12 ;  /* 0x00007610ff0c7816 */ /* 0x005fc6000000000c */
[----:B------:R-:W-:-:S05]  /*4140*/  HADD2.F32 R15, -RZ, R15.H0_H0 ;  /* 0x2000000fff0f7230 */ /* 0x000fca0000004100 */
[----:B------:R-:W-:-:S04]  /*4150*/  FMUL R15, R15, R10 ;  /* 0x0000000a0f0f7220 */ /* 0x000fc80000400000 */
[----:B------:R-:W-:-:S05]  /*4160*/  FFMA R15, R18, R3, R15 ;  /* 0x00000003120f7223 */ /* 0x000fca000000000f */
[----:B------:R-:W-:-:S05]  /*4170*/  F2FP.SATFINITE.E4M3.F32.PACK_AB_MERGE_C R15, RZ, R15, RZ ;  /* 0x0000000fff0f723e */ /* 0x000fca00048070ff */
[----:B------:R0:W-:Y:S01]  /*4180*/  @!P3 STG.E.U8 desc[UR16][R8.64+0x39], R15 ;  /* 0x0000390f0800b986 */ /* 0x0001e2000c101110 */
[----:B------:R-:W-:Y:S05]  /*4190*/  @P0 BRA `(.L_x_94) ;  /* 0x0000000000040947 */ /* 0x000fea0003800000 */
[----:B------:R2:W5:Y:S02]  /*41a0*/  LDG.E.U8 R12, desc[UR16][R16.64+0x38] ;  /* 0x00003810100c7981 */ /* 0x000564000c1e1100 */
.L_x_94:
[----:B------:R-:W-:Y:S05]  /*41b0*/  BSYNC B1 ;  /* 0x0000000000017941 */ /* 0x000fea0003800000 */
.L_x_93:
[----:B-----5:R-:W-:Y:S01]  /*41c0*/  LOP3.LUT R12, R12, 0xff, RZ, 0xc0, !PT ;  /* 0x000000ff0c0c7812 */ /* 0x020fe200078ec0ff */
[----:B------:R-:W-:Y:S01]  /*41d0*/  BSSY B1, `(.L_x_95) ;  /* 0x000000b000017945 */ /* 0x000fe20003800000 */
[----:B------:R-:W-:Y:S02]  /*41e0*/  ISETP.LT.OR P1, PT, R25, 0x9, !P1 ;  /* 0x000000091900780c */ /* 0x000fe40004f21670 */
[----:B------:R-:W-:-:S05]  /*41f0*/  F2FP.F16.E4M3.UNPACK_B R12, R12 ;  /* 0x0000000cff0c723e */ /* 0x000fca00020006ff */
[----:B01----:R-:W-:-:S05]  /*4200*/  HADD2.F32 R9, -RZ, R12.H0_H0 ;  /* 0x2000000cff097230 */ /* 0x003fca0000004100 */
[----:B------:R-:W-:-:S04]  /*4210*/  FMUL R8, R9, R10 ;  /* 0x0000000a09087220 */ /* 0x000fc80000400000 */
[----:B------:R-:W-:-:S05]  /*4220*/  FFMA R8, R11, R3, R8 ;  /* 0x000000030b087223 */ /* 0x000fca0000000008 */
[----:B------:R-:W-:Y:S02]  /*4230*/  F2FP.SATFINITE.E4M3.F32.PACK_AB_MERGE_C R9, RZ, R8, RZ ;  /* 0x00000008ff09723e */ /* 0x000fe400048070ff */
[----:B------:R-:W-:-:S03]  /*4240*/  PRMT R8, RZ, 0x7610, R8 ;  /* 0x00007610ff087816 */ /* 0x000fc60000000008 */
[----:B------:R0:W-:Y:S01]  /*4250*/  @!P0 STG.E.U8 desc[UR16][R6.64+0x38], R9 ;  /* 0x0000380906008986 */ /* 0x0001e2000c101110 */
[----:B------:R-:W-:Y:S05]  /*4260*/  @P1 BRA `(.L_x_96) ;  /* 0x0000000000041947 */ /* 0x000fea0003800000 */
[----:B------:R1:W5:Y:S02]  /*4270*/  LDG.E.U8 R8, desc[UR16][R16.64+0x39] ;  /* 0x0000391010087981 */ /* 0x000364000c1e1100 */
.L_x_96:
[----:B------:R-:W-:Y:S05]  /*4280*/  BSYNC B1 ;  /* 0x0000000000017941 */ /* 0x000fea0003800000 */
.L_x_95:
[----:B------:R-:W-:Y:S05]  /*4290*/  @P1 BRA `(.L_x_97) ;  /* 0x0000000800601947 */ /* 0x000fea0003800000 */
[----:B-----5:R-:W-:-:S04]  /*42a0*/  LOP3.LUT R8, R8, 0xff, RZ, 0xc0, !PT ;  /* 0x000000ff08087812 */ /* 0x020fc800078ec0ff */
[----:B------:R-:W-:-:S05]  /*42b0*/  F2FP.F16.E4M3.UNPACK_B R8, R8 ;  /* 0x00000008ff08723e */ /* 0x000fca00020006ff */
[----:B0-----:R-:W-:-:S05]  /*42c0*/  HADD2.F32 R9, -RZ, R8.H0_H0 ;  /* 0x20000008ff097230 */ /* 0x001fca0000004100 */
[----:B------:R-:W-:-:S04]  /*42d0*/  FMUL R9, R9, R10 ;  /* 0x0000000a09097220 */ /* 0x000fc80000400000 */
[----:B------:R-:W-:-:S05]  /*42e0*/  FFMA R9, R14, R3, R9 ;  /* 0x000000030e097223 */ /* 0x000fca0000000009 */
[----:B------:R-:W-:-:S05]  /*42f0*/  F2FP.SATFINITE.E4M3.F32.PACK_AB_MERGE_C R9, RZ, R9, RZ ;  /* 0x00000009ff09723e */ /* 0x000fca00048070ff */
[----:B------:R0:W-:Y:S01]  /*4300*/  STG.E.U8 desc[UR16][R6.64+0x39], R9 ;  /* 0x0000390906007986 */ /* 0x0001e2000c101110 */
[----:B------:R-:W-:Y:S05]  /*4310*/  BRA `(.L_x_97) ;  /* 0x0000000800407947 */ /* 0x000fea0003800000 */
.L_x_32:
[C---:B------:R-:W-:Y:S01]  /*4320*/  ISETP.GE.AND P3, PT, R26.reuse, 0x1, PT ;  /* 0x000000011a00780c */ /* 0x040fe20003f66270 */
[-C--:B--2---:R-:W-:Y:S01]  /*4330*/  FMUL R79, R79, R3.reuse ;  /* 0x000000034f4f7220 */ /* 0x084fe20000400000 */
[----:B------:R-:W-:Y:S01]  /*4340*/  ISETP.GE.AND P0, PT, R26, 0x2, PT ;  /* 0x000000021a00780c */ /* 0x000fe20003f06270 */
[-C--:B------:R-:W-:Y:S01]  /*4350*/  FMUL R78, R78, R3.reuse ;  /* 0x000000034e4e7220 */ /* 0x080fe20000400000 */
[----:B------:R-:W-:Y:S01]  /*4360*/  ISETP.LT.OR P1, PT, R25, 0x1, !P3 ;  /* 0x000000011900780c */ /* 0x000fe20005f21670 */
[-C--:B------:R-:W-:Y:S01]  /*4370*/  FMUL R77, R77, R3.reuse ;  /* 0x000000034d4d7220 */ /* 0x080fe20000400000 */
[C---:B------:R-:W-:Y:S01]  /*4380*/  ISETP.LT.OR P2, PT, R25.reuse, 0x1, !P0 ;  /* 0x000000011900780c */ /* 0x040fe20004741670 */
[-C--:B------:R-:W-:Y:S01]  /*4390*/  FMUL R76, R76, R3.reuse ;  /* 0x000000034c4c7220 */ /* 0x080fe20000400000 */
[----:B------:R-:W-:Y:S01]  /*43a0*/  ISETP.LT.OR P3, PT, R25, 0x9, !P3 ;  /* 0x000000091900780c */ /* 0x000fe20005f61670 */
[----:B------:R-:W-:Y:S01]  /*43b0*/  FMUL R75, R75, R3 ;  /* 0x000000034b4b7220 */ /* 0x000fe20000400000 */
[----:B------:R-:W-:Y:S01]  /*43c0*/  F2FP.SATFINITE.E4M3.F32.PACK_AB_MERGE_C R79, RZ, R79, RZ ;  /* 0x0000004fff4f723e */ /* 0x000fe200048070ff */
[-C--:B------:R-:W-:Y:S01]  /*43d0*/  FMUL R74, R74, R3.reuse ;  /* 0x000000034a4a7220 */ /* 0x080fe20000400000 */
[----:B------:R-:W-:Y:S01]  /*43e0*/  F2FP.SATFINITE.E4M3.F32.PACK_AB_MERGE_C R13, RZ, R78, RZ ;  /* 0x0000004eff0d723e */ /* 0x000fe200048070ff */
[----:B------:R-:W-:Y:S01]  /*43f0*/  FMUL R73, R73, R3 ;  /* 0x0000000349497220 */ /* 0x000fe20000400000 */
[----:B------:R-:W-:Y:S01]  /*4400*/  F2FP.SATFINITE.E4M3.F32.PACK_AB_MERGE_C R77, RZ, R77, RZ ;  /* 0x0000004dff4d723e */ /* 0x000fe200048070ff */
[-C--:B------:R-:W-:Y:S01]  /*4410*/  FMUL R72, R72, R3.reuse ;  /* 0x0000000348487220 */ /* 0x080fe20000400000 */
[----:B------:R-:W-:Y:S01]  /*4420*/  ISETP.LT.OR P0, PT, R25, 0x9, !P0 ;  /* 0x000000091900780c */ /* 0x000fe20004701670 */
[----:B------:R-:W-:Y:S01]  /*4430*/  @!P1 STG.E.U8 desc[UR16][R8.64], R79 ;  /* 0x0000004f08009986 */ /* 0x000fe2000c101110 */
[C---:B------:R-:W-:Y:S01]  /*4440*/  ISETP.GE.AND P1, PT, R26.reuse, 0x9, PT ;  /* 0x000000091a00780c */ /* 0x040fe20003f26270 */
[----:B------:R-:W-:Y:S01]  /*4450*/  FMUL R71, R71, R3 ;  /* 0x0000000347477220 */ /* 0x000fe20000400000 */
[----:B------:R-:W-:Y:S01]  /*4460*/  F2FP.SATFINITE.E4M3.F32.PACK_AB_MERGE_C R75, RZ, R75, RZ ;  /* 0x0000004bff4b723e */ /* 0x000fe200048070ff */
[----:B------:R0:W-:Y:S01]  /*4470*/  @!P2 STG.E.U8 desc[UR16][R8.64+0x1], R13 ;  /* 0x0000010d0800a986 */ /* 0x0001e2000c101110 */
[----:B------:R-:W-:Y:S01]  /*4480*/  ISETP.GE.AND P2, PT, R26, 0xa, PT ;  /* 0x0000000a1a00780c */ /* 0x000fe20003f46270 */
[-C--:B------:R-:W-:Y:S01]  /*4490*/  FMUL R70, R70, R3.reuse ;  /* 0x0000000346467220 */ /* 0x080fe20000400000 */
[----:B------:R-:W-:Y:S01]  /*44a0*/  F2FP.SATFINITE.E4M3.F32.PACK_AB_MERGE_C R17, RZ, R74, RZ ;  /* 0x0000004aff11723e */ /* 0x000fe200048070ff */
[----:B------:R-:W-:Y:S01]  /*44b0*/  @!P3 STG.E.U8 desc[UR16][R6.64], R77 ;  /* 0x0000004d0600b986 */ /* 0x000fe2000c101110 */
[C---:B------:R-:W-:Y:S01]  /*44c0*/  ISETP.LT.OR P3, PT, R25.reuse, 0x1, !P1 ;  /* 0x000000011900780c */ /* 0x040fe20004f61670 */
[-C--:B------:R-:W-:Y:S01]  /*44d0*/  FMUL R68, R68, R3.reuse ;  /* 0x0000000344447220 */ /* 0x080fe20000400000 */
[----:B------:R-:W-:Y:S01]  /*44e0*/  ISETP.LT.OR P5, PT, R25, 0x1, !P2 ;  /* 0x000000011900780c */ /* 0x000fe200057a1670 */
[-C--:B------:R-:W-:Y:S01]  /*44f0*/  FMUL R67, R67, R3.reuse ;  /* 0x0000000343437220 */ /* 0x080fe20000400000 */
[----:B------:R-:W-:Y:S01]  /*4500*/  ISETP.LT.OR P1, PT, R25, 0x9, !P1 ;  /* 0x000000091900780c */ /* 0x000fe20004f21670 */
[----:B------:R-:W-:Y:S01]  /*4510*/  FMUL R65, R65, R3 ;  /* 0x0000000341417220 */ /* 0x000fe20000400000 */
[----:B------:R-:W-:Y:S01]  /*4520*/  F2FP.SATFINITE.E4M3.F32.PACK_AB_MERGE_C R73, RZ, R73, RZ ;  /* 0x00000049ff49723e */ /* 0x000fe200048070ff */
[-C--:B------:R-:W-:Y:S01]  /*4530*/  FMUL R66, R66, R3.reuse ;  /* 0x0000000342427220 */ /* 0x080fe20000400000 */
[----:B0-----:R-:W-:Y:S01]  /*4540*/  F2FP.SATFINITE.E4M3.F32.PACK_AB_MERGE_C R13, RZ, R76, RZ ;  /* 0x0000004cff0d723e */ /* 0x001fe200048070ff */
[-C--:B------:R-:W-:Y:S01]  /*4550*/  FMUL R64, R64, R3.reuse ;  /* 0x0000000340407220 */ /* 0x080fe20000400000 */
[----:B------:R-:W-:Y:S01]  /*4560*/  ISETP.LT.OR P2, PT, R25, 0x9, !P2 ;  /* 0x000000091900780c */ /* 0x000fe20005741670 */
[-C--:B------:R-:W-:Y:S01]  /*4570*/  FMUL R63, R63, R3.reuse ;  /* 0x000000033f3f7220 */ /* 0x080fe20000400000 */
[----:B------:R-:W-:Y:S01]  /*4580*/  F2FP.SATFINITE.E4M3.F32.PACK_AB_MERGE_C R27, RZ, R72, RZ ;  /* 0x00000048ff1b723e */ /* 0x000fe200048070ff */
[----:B------:R0:W-:Y:S01]  /*4590*/  @!P0 STG.E.U8 desc[UR16][R6.64+0x1], R13 ;  /* 0x0000010d06008986 */ /* 0x0001e2000c101110 */
[C---:B------:R-:W-:Y:S01]  /*45a0*/  ISETP.GE.AND P0, PT, R26.reuse, 0x11, PT ;  /* 0x000000111a00780c */ /* 0x040fe20003f06270 */
[----:B------:R-:W-:Y:S01]  /*45b0*/  FMUL R61, R61, R3 ;  /* 0x000000033d3d7220 */ /* 0x000fe20000400000 */
[----:B------:R-:W-:Y:S01]  /*45c0*/  F2FP.SATFINITE.E4M3.F32.PACK_AB_MERGE_C R71, RZ, R71, RZ ;  /* 0x00000047ff47723e */ /* 0x000fe200048070ff */
[----:B------:R-:W-:Y:S01]  /*45d0*/  @!P3 STG.E.U8 desc[UR16][R8.64+0x8], R75 ;  /* 0x0000084b0800b986 */ /* 0x000fe2000c101110 */
[----:B------:R-:W-:Y:S01]  /*45e0*/  ISETP.GE.AND P3, PT, R26, 0x12, PT ;  /* 0x000000121a00780c */ /* 0x000fe20003f66270 */
[----:B------:R-:W-:Y:S01]  /*45f0*/  FMUL R62, R62, R3 ;  /* 0x000000033e3e7220 */ /* 0x000fe20000400000 */
[----:B------:R-:W-:Y:S01]  /*4600*/  F2FP.SATFINITE.E4M3.F32.PACK_AB_MERGE_C R67, RZ, R67, RZ ;  /* 0x00000043ff43723e */ /* 0x000fe200048070ff */
[----:B------:R1:W-:Y:S01]  /*4610*/  @!P5 STG.E.U8 desc[UR16][R8.64+0x9], R17 ;  /* 0x000009110800d986 */ /* 0x0003e2000c101110 */
[----:B------:R-:W-:Y:S01]  /*4620*/  ISETP.LT.OR P5, PT, R25, 0x1, !P3 ;  /* 0x000000011900780c */ /* 0x000fe20005fa1670 */
[-C--:B------:R-:W-:Y:S01]  /*4630*/  FMUL R59, R59, R3.reuse ;  /* 0x000000033b3b7220 */ /* 0x080fe20000400000 */
[C---:B------:R-:W-:Y:S01]  /*4640*/  ISETP.LT.OR P3, PT, R25.reuse, 0x9, !P3 ;  /* 0x000000091900780c */ /* 0x040fe20005f61670 */
[----:B------:R-:W-:Y:S01]  /*4650*/  @!P1 STG.E.U8 desc[UR16][R6.64+0x8], R73 ;  /* 0x0000084906009986 */ /* 0x000fe2000c101110 */
[----:B------:R-:W-:Y:S01]  /*4660*/  ISETP.LT.OR P1, PT, R25, 0x1, !P0 ;  /* 0x000000011900780c */ /* 0x000fe20004721670 */
[-C--:B------:R-:W-:Y:S01]  /*4670*/  FMUL R60, R60, R3.reuse ;  /* 0x000000033c3c7220 */ /* 0x080fe20000400000 */
[----:B0-----:R-:W-:Y:S01]  /*4680*/  F2FP.SATFINITE.E4M3.F32.PACK_AB_MERGE_C R13, RZ, R70, RZ ;  /* 0x00000046ff0d723e */ /* 0x001fe200048070ff */
[----:B------:R-:W-:Y:S01]  /*4690*/  @!P2 STG.E.U8 desc[UR16][R6.64+0x9], R27 ;  /* 0x0000091b0600a986 */ /* 0x000fe2000c101110 */
[----:B------:R-:W-:Y:S01]  /*46a0*/  ISETP.GE.AND P2, PT, R26, 0x19, PT ;  /* 0x000000191a00780c */ /* 0x000fe20003f46270 */
[-C--:B------:R-:W-:Y:S01]  /*46b0*/  FMUL R57, R57, R3.reuse ;  /* 0x0000000339397220 */ /* 0x080fe20000400000 */
[C---:B------:R-:W-:Y:S01]  /*46c0*/  ISETP.LT.OR P0, PT, R25.reuse, 0x9, !P0 ;  /* 0x000000091900780c */ /* 0x040fe20004701670 */
[-C--:B------:R-:W-:Y:S01]  /*46d0*/  FMUL R58, R58, R3.reuse ;  /* 0x000000033a3a7220 */ /* 0x080fe20000400000 */
[----:B------:R-:W-:Y:S01]  /*46e0*/  ISETP.LT.OR P6, PT, R25, 0x1, !P2 ;  /* 0x000000011900780c */ /* 0x000fe200057c1670 */
[----:B------:R0:W-:Y:S01]  /*46f0*/  @!P5 STG.E.U8 desc[UR16][R8.64+0x11], R13 ;  /* 0x0000110d0800d986 */ /* 0x0001e2000c101110 */
[----:B-1----:R-:W-:Y:S01]  /*4700*/  F2FP.SATFINITE.E4M3.F32.PACK_AB_MERGE_C R17, RZ, R68, RZ ;  /* 0x00000044ff11723e */ /* 0x002fe200048070ff */
[----:B------:R-:W-:Y:S01]  /*4710*/  FMUL R56, R56, R3 ;  /* 0x0000000338387220 */ /* 0x000fe20000400000 */
[----:B------:R-:W-:Y:S01]  /*4720*/  F2FP.SATFINITE.E4M3.F32.PACK_AB_MERGE_C R65, RZ, R65, RZ ;  /* 0x00000041ff41723e */ /* 0x000fe200048070ff */
[----:B------:R-:W-:Y:S01]  /*4730*/  @!P1 STG.E.U8 desc[UR16][R8.64+0x10], R71 ;  /* 0x0000104708009986 */ /* 0x000fe2000c101110 */
[----:B------:R-:W-:Y:S01]  /*4740*/  ISETP.GE.AND P1, PT, R26, 0x1a, PT ;  /* 0x0000001a1a00780c */ /* 0x000fe20003f26270 */
[-C--:B------:R-:W-:Y:S01]  /*4750*/  FMUL R23, R23, R3.reuse ;  /* 0x0000000317177220 */ /* 0x080fe20000400000 */
[C---:B------:R-:W-:Y:S01]  /*4760*/  ISETP.LT.OR P2, PT, R25.reuse, 0x9, !P2 ;  /* 0x000000091900780c */ /* 0x040fe20005741670 */
[----:B------:R1:W-:Y:S01]  /*4770*/  @!P3 STG.E.U8 desc[UR16][R6.64+0x11], R17 ;  /* 0x000011110600b986 */ /* 0x0003e2000c101110 */
[----:B------:R-:W-:Y:S01]  /*4780*/  ISETP.LT.OR P5, PT, R25, 0x1, !P1 ;  /* 0x000000011900780c */ /* 0x000fe20004fa1670 */
[-C--:B------:R-:W-:Y:S01]  /*4790*/  FMUL R21, R21, R3.reuse ;  /* 0x0000000315157220 */ /* 0x080fe20000400000 */
[----:B------:R-:W-:Y:S01]  /*47a0*/  ISETP.LT.OR P3, PT, R25, 0x9, !P1 ;  /* 0x000000091900780c */ /* 0x000fe20004f61670 */
[----:B------:R-:W-:Y:S01]  /*47b0*/  @!P0 STG.E.U8 desc[UR16][R6.64+0x10], R67 ;  /* 0x0000104306008986 */ /* 0x000fe2000c101110 */
[----:B0-----:R-:W-:Y:S01]  /*47c0*/  F2FP.SATFINITE.E4M3.F32.PACK_AB_MERGE_C R13, RZ, R66, RZ ;  /* 0x00000042ff0d723e */ /* 0x001fe200048070ff */
[-C--:B------:R-:W-:Y:S01]  /*47d0*/  FMUL R22, R22, R3.reuse ;  /* 0x0000000316167220 */ /* 0x080fe20000400000 */
[C---:B------:R-:W-:Y:S01]  /*47e0*/  ISETP.GE.AND P0, PT, R26.reuse, 0x21, PT ;  /* 0x000000211a00780c */ /* 0x040fe20003f06270 */
[----:B------:R-:W-:Y:S01]  /*47f0*/  @!P6 STG.E.U8 desc[UR16][R8.64+0x18], R65 ;  /* 0x000018410800e986 */ /* 0x000fe2000c101110 */
[----:B------:R-:W-:Y:S01]  /*4800*/  ISETP.GE.AND P1, PT, R26, 0x22, PT ;  /* 0x000000221a00780c */ /* 0x000fe20003f26270 */
[-C--:B------:R-:W-:Y:S01]  /*4810*/  FMUL R19, R19, R3.reuse ;  /* 0x0000000313137220 */ /* 0x080fe20000400000 */
[C---:B------:R-:W-:Y:S01]  /*4820*/  ISETP.LT.OR P6, PT, R25.reuse, 0x1, !P0 ;  /* 0x000000011900780c */ /* 0x040fe200047c1670 */
[-C--:B------:R-:W-:Y:S01]  /*4830*/  FMUL R20, R20, R3.reuse ;  /* 0x0000000314147220 */ /* 0x080fe20000400000 */
[----:B-1----:R-:W-:Y:S01]  /*4840*/  F2FP.SATFINITE.E4M3.F32.PACK_AB_MERGE_C R17, RZ, R64, RZ ;  /* 0x00000040ff11723e */ /* 0x002fe200048070ff */
[----:B------:R0:W-:Y:S01]  /*4850*/  @!P5 STG.E.U8 desc[UR16][R8.64+0x19], R13 ;  /* 0x0000190d0800d986 */ /* 0x0001e2000c101110 */
[----:B------:R-:W-:Y:S01]  /*4860*/  ISETP.LT.OR P5, PT, R25, 0x1, !P1 ;  /* 0x000000011900780c */ /* 0x000fe20004fa1670 */
[----:B------:R-:W-:Y:S01]  /*4870*/  FMUL R15, R15, R3 ;  /* 0x000000030f0f7220 */ /* 0x000fe20000400000 */
[----:B------:R-:W-:Y:S01]  /*4880*/  F2FP.SATFINITE.E4M3.F32.PACK_AB_MERGE_C R63, RZ, R63, RZ ;  /* 0x0000003fff3f723e */ /* 0x000fe200048070ff */
[----:B------:R1:W-:Y:S01]  /*4890*/  @!P3 STG.E.U8 desc[UR16][R6.64+0x19], R17 ;  /* 0x000019110600b986 */ /* 0x0003e2000c101110 */
[----:B------:R-:W-:Y:S01]  /*48a0*/  F2FP.SATFINITE.E4M3.F32.PACK_AB_MERGE_C R61, RZ, R61, RZ ;  /* 0x0000003dff3d723e */ /* 0x000fe200048070ff */
[-C--:B------:R-:W-:Y:S01]  /*48b0*/  FMUL R18, R18, R3.reuse ;  /* 0x0000000312127220 */ /* 0x080fe20000400000 */
[----:B------:R-:W-:Y:S01]  /*48c0*/  F2FP.SATFINITE.E4M3.F32.PACK_AB_MERGE_C R27, RZ, R62, RZ ;  /* 0x0000003eff1b723e */ /* 0x000fe200048070ff */
[----:B------:R-:W-:Y:S01]  /*48d0*/  @!P2 STG.E.U8 desc[UR16][R6.64+0x18], R63 ;  /* 0x0000183f0600a986 */ /* 0x000fe2000c101110 */
[----:B------:R-:W-:Y:S01]  /*48e0*/  ISETP.LT.OR P3, PT, R25, 0x9, !P1 ;  /* 0x000000091900780c */ /* 0x000fe20004f61670 */
[-C--:B------:R-:W-:Y:S01]  /*48f0*/  FMUL R11, R11, R3.reuse ;  /* 0x000000030b0b7220 */ /* 0x080fe20000400000 */
[----:B------:R-:W-:Y:S01]  /*4900*/  ISETP.GE.AND P2, PT, R26, 0x29, PT ;  /* 0x000000291a00780c */ /* 0x000fe20003f46270 */
[----:B------:R-:W-:Y:S01]  /*4910*/  @!P6 STG.E.U8 desc[UR16][R8.64+0x20], R61 ;  /* 0x0000203d0800e986 */ /* 0x000fe2000c101110 */
[C---:B------:R-:W-:Y:S01]  /*4920*/  ISETP.LT.OR P0, PT, R25.reuse, 0x9, !P0 ;  /* 0x000000091900780c */ /* 0x040fe20004701670 */
[----:B------:R-:W-:Y:S01]  /*4930*/  FMUL R14, R14, R3 ;  /* 0x000000030e0e7220 */ /* 0x000fe20000400000 */
[----:B------:R-:W-:Y:S01]  /*4940*/  ISETP.GE.AND P1, PT, R26, 0x2a, PT ;  /* 0x0000002a1a00780c */ /* 0x000fe20003f26270 */
[----:B------:R-:W-:Y:S01]  /*4950*/  @!P5 STG.E.U8 desc[UR16][R8.64+0x21], R27 ;  /* 0x0000211b0800d986 */ /* 0x000fe2000c101110 */
[----:B------:R-:W-:-:S02]  /*4960*/  ISETP.LT.OR P6, PT, R25, 0x1, !P2 ;  /* 0x000000011900780c */ /* 0x000fc400057c1670 */
[C---:B------:R-:W-:Y:S02]  /*4970*/  ISETP.LT.OR P5, PT, R25.reuse, 0x1, !P1 ;  /* 0x000000011900780c */ /* 0x040fe40004fa1670 */
[----:B------:R-:W-:Y:S02]  /*4980*/  F2FP.SATFINITE.E4M3.F32.PACK_AB_MERGE_C R59, RZ, R59, RZ ;  /* 0x0000003bff3b723e */ /* 0x000fe400048070ff */
[----:B0-----:R-:W-:Y:S02]  /*4990*/  F2FP.SATFINITE.E4M3.F32.PACK_AB_MERGE_C R13, RZ, R60, RZ ;  /* 0x0000003cff0d723e */ /* 0x001fe400048070ff */
[----:B------:R-:W-:Y:S01]  /*49a0*/  F2FP.SATFINITE.E4M3.F32.PACK_AB_MERGE_C R57, RZ, R57, RZ ;  /* 0x00000039ff39723e */ /* 0x000fe200048070ff */
[----:B------:R-:W-:Y:S01]  /*49b0*/  @!P0 STG.E.U8 desc[UR16][R6.64+0x20], R59 ;  /* 0x0000203b06008986 */ /* 0x000fe2000c101110 */
[----:B-1----:R-:W-:Y:S02]  /*49c0*/  F2FP.SATFINITE.E4M3.F32.PACK_AB_MERGE_C R17, RZ, R58, RZ ;  /* 0x0000003aff11723e */ /* 0x002fe400048070ff */
[C---:B------:R-:W-:Y:S01]  /*49d0*/  ISETP.LT.OR P1, PT, R25.reuse, 0x9, !P1 ;  /* 0x000000091900780c */ /* 0x040fe20004f21670 */
[----:B------:R0:W-:Y:S01]  /*49e0*/  @!P3 STG.E.U8 desc[UR16][R6.64+0x21], R13 ;  /* 0x0000210d0600b986 */ /* 0x0001e2000c101110 */
[----:B------:R-:W-:-:S02]  /*49f0*/  ISETP.LT.OR P2, PT, R25, 0x9, !P2 ;  /* 0x000000091900780c */ /* 0x000fc40005741670 */
[C---:B------:R-:W-:Y:S01]  /*4a00*/  ISETP.GE.AND P3, PT, R26.reuse, 0x31, PT ;  /* 0x000000311a00780c */ /* 0x040fe20003f66270 */
[----:B------:R-:W-:Y:S01]  /*4a10*/  @!P6 STG.E.U8 desc[UR16][R8.64+0x28], R57 ;  /* 0x000028390800e986 */ /* 0x000fe2000c101110 */
[----:B------:R-:W-:Y:S02]  /*4a20*/  ISETP.GE.AND P0, PT, R26, 0x32, PT ;  /* 0x000000321a00780c */ /* 0x000fe40003f06270 */
[----:B------:R-:W-:Y:S01]  /*4a30*/  F2FP.SATFINITE.E4M3.F32.PACK_AB_MERGE_C R23, RZ, R23, RZ ;  /* 0x00000017ff17723e */ /* 0x000fe200048070ff */
[----:B------:R1:W-:Y:S01]  /*4a40*/  @!P5 STG.E.U8 desc[UR16][R8.64+0x29], R17 ;  /* 0x000029110800d986 */ /* 0x0003e2000c101110 */
[C---:B------:R-:W-:Y:S02]  /*4a50*/  ISETP.LT.OR P5, PT, R25.reuse, 0x1, !P3 ;  /* 0x000000011900780c */ /* 0x040fe40005fa1670 */
[----:B------:R-:W-:Y:S02]  /*4a60*/  ISETP.LT.OR P6, PT, R25, 0x1, !P0 ;  /* 0x000000011900780c */ /* 0x000fe400047c1670 */
[----:B0-----:R-:W-:Y:S01]  /*4a70*/  F2FP.SATFINITE.E4M3.F32.PACK_AB_MERGE_C R13, RZ, R56, RZ ;  /* 0x00000038ff0d723e */ /* 0x001fe200048070ff */
[----:B------:R-:W-:Y:S01]  /*4a80*/  @!P2 STG.E.U8 desc[UR16][R6.64+0x28], R23 ;  /* 0x000028170600a986 */ /* 0x000fe2000c101110 */
[----:B------:R-:W-:-:S02]  /*4a90*/  F2FP.SATFINITE.E4M3.F32.PACK_AB_MERGE_C R21, RZ, R21, RZ ;  /* 0x00000015ff15723e */ /* 0x000fc400048070ff */
[C---:B------:R-:W-:Y:S01]  /*4aa0*/  ISETP.GE.AND P2, PT, R26.reuse, 0x3a, PT ;  /* 0x0000003a1a00780c */ /* 0x040fe20003f46270 */
[----:B------:R0:W-:Y:S01]  /*4ab0*/  @!P1 STG.E.U8 desc[UR16][R6.64+0x29], R13 ;  /* 0x0000290d06009986 */ /* 0x0001e2000c101110 */
[C---:B------:R-:W-:Y:S02]  /*4ac0*/  ISETP.LT.OR P1, PT, R25.reuse, 0x9, !P3 ;  /* 0x000000091900780c */ /* 0x040fe40005f21670 */
[----:B-1----:R-:W-:Y:S01]  /*4ad0*/  F2FP.SATFINITE.E4M3.F32.PACK_AB_MERGE_C R17, RZ, R22, RZ ;  /* 0x00000016ff11723e */ /* 0x002fe200048070ff */
[----:B------:R-:W-:Y:S01]  /*4ae0*/  @!P5 STG.E.U8 desc[UR16][R8.64+0x30], R21 ;  /* 0x000030150800d986 */ /* 0x000fe2000c101110 */
[----:B------:R-:W-:Y:S02]  /*4af0*/  ISETP.GE.AND P3, PT, R26, 0x39, PT ;  /* 0x000000391a00780c */ /* 0x000fe40003f66270 */
[C---:B------:R-:W-:Y:S01]  /*4b00*/  ISETP.LT.OR P0, PT, R25.reuse, 0x9, !P0 ;  /* 0x000000091900780c */ /* 0x040fe20004701670 */
[----:B------:R1:W-:Y:S01]  /*4b10*/  @!P6 STG.E.U8 desc[UR16][R8.64+0x31], R17 ;  /* 0x000031110800e986 */ /* 0x0003e2000c101110 */
[----:B------:R-:W-:-:S02]  /*4b20*/  ISETP.LT.OR P5, PT, R25, 0x1, !P3 ;  /* 0x000000011900780c */ /* 0x000fc40005fa1670 */
[C---:B------:R-:W-:Y:S02]  /*4b30*/  ISETP.LT.OR P6, PT, R25.reuse, 0x1, !P2 ;  /* 0x000000011900780c */ /* 0x040fe400057c1670 */
[C---:B------:R-:W-:Y:S02]  /*4b40*/  ISETP.LT.OR P3, PT, R25.reuse, 0x9, !P3 ;  /* 0x000000091900780c */ /* 0x040fe40005f61670 */
[----:B------:R-:W-:Y:S02]  /*4b50*/  ISETP.LT.OR P2, PT, R25, 0x9, !P2 ;  /* 0x000000091900780c */ /* 0x000fe40005741670 */
[----:B------:R-:W-:Y:S02]  /*4b60*/  F2FP.SATFINITE.E4M3.F32.PACK_AB_MERGE_C R19, RZ, R19, RZ ;  /* 0x00000013ff13723e */ /* 0x000fe400048070ff */
[----:B0-----:R-:W-:Y:S02]  /*4b70*/  F2FP.SATFINITE.E4M3.F32.PACK_AB_MERGE_C R13, RZ, R20, RZ ;  /* 0x00000014ff0d723e */ /* 0x001fe400048070ff */
[----:B------:R-:W-:Y:S01]  /*4b80*/  F2FP.SATFINITE.E4M3.F32.PACK_AB_MERGE_C R15, RZ, R15, RZ ;  /* 0x0000000fff0f723e */ /* 0x000fe200048070ff */
[----:B------:R0:W-:Y:S01]  /*4b90*/  @!P1 STG.E.U8 desc[UR16][R6.64+0x30], R19 ;  /* 0x0000301306009986 */ /* 0x0001e2000c101110 */
[----:B-1----:R-:W-:-:S02]  /*4ba0*/  F2FP.SATFINITE.E4M3.F32.PACK_AB_MERGE_C R17, RZ, R18, RZ ;  /* 0x00000012ff11723e */ /* 0x002fc400048070ff */
[----:B------:R-:W-:Y:S01]  /*4bb0*/  F2FP.SATFINITE.E4M3.F32.PACK_AB_MERGE_C R11, RZ, R11, RZ ;  /* 0x0000000bff0b723e */ /* 0x000fe200048070ff */
[----:B------:R0:W-:Y:S01]  /*4bc0*/  @!P0 STG.E.U8 desc[UR16][R6.64+0x31], R13 ;  /* 0x0000310d06008986 */ /* 0x0001e2000c101110 */
[----:B------:R-:W-:-:S03]  /*4bd0*/  F2FP.SATFINITE.E4M3.F32.PACK_AB_MERGE_C R21, RZ, R14, RZ ;  /* 0x0000000eff15723e */ /* 0x000fc600048070ff */
[----:B------:R0:W-:Y:S04]  /*4be0*/  @!P5 STG.E.U8 desc[UR16][R8.64+0x38], R15 ;  /* 0x0000380f0800d986 */ /* 0x0001e8000c101110 */
[----:B------:R0:W-:Y:S04]  /*4bf0*/  @!P6 STG.E.U8 desc[UR16][R8.64+0x39], R17 ;  /* 0x000039110800e986 */ /* 0x0001e8000c101110 */
[----:B------:R0:W-:Y:S04]  /*4c00*/  @!P3 STG.E.U8 desc[UR16][R6.64+0x38], R11 ;  /* 0x0000380b0600b986 */ /* 0x0001e8000c101110 */
[----:B------:R0:W-:Y:S02]  /*4c10*/  @!P2 STG.E.U8 desc[UR16][R6.64+0x39], R21 ;  /* 0x000039150600a986 */ /* 0x0001e4000c101110 */
.L_x_97:
[----:B------:R-:W-:Y:S05]  /*4c20*/  BSYNC B0 ;  /* 0x0000000000007941 */ /* 0x000fea0003800000 */
.L_x_31:
[----:B------:R-:W-:Y:S01]  /*4c30*/  ULDC UR6, c[0x0][0xc] ;  /* 0x0000030000067ab9 */ /* 0x000fe20000000800 */
[----:B------:R-:W-:Y:S01]  /*4c40*/  ULDC UR7, c[0x0][0x10] ;  /* 0x0000040000077ab9 */ /* 0x000fe20000000800 */
[----:B0-----:R-:W0:Y:S01]  /*4c50*/  LDC R9, c[0x0][0x14] ;  /* 0x00000500ff097b82 */ /* 0x001e220000000800 */
[----:B------:R-:W-:Y:S01]  /*4c60*/  UIMAD.WIDE.U32 UR6, UR6, UR7, URZ ;  /* 0x00000007060672a5 */ /* 0x000fe2000f8e003f */
[----:B------:R-:W-:Y:S02]  /*4c70*/  IMAD.MOV.U32 R6, RZ, RZ, R0 ;  /* 0x000000ffff067224 */ /* 0x000fe400078e0000 */
[----:B------:R-:W-:Y:S02]  /*4c80*/  IMAD.MOV.U32 R7, RZ, RZ, R5 ;  /* 0x000000ffff077224 */ /* 0x000fe400078e0005 */
[----:B------:R-:W-:Y:S02]  /*4c90*/  IMAD.MOV.U32 R13, RZ, RZ, -0x1 ;  /* 0xffffffffff0d7424 */ /* 0x000fe400078e00ff */
[----:B------:R-:W-:-:S02]  /*4ca0*/  IMAD.MOV.U32 R69, RZ, RZ, -0x1 ;  /* 0xffffffffff457424 */ /* 0x000fc400078e00ff */
[----:B0-----:R-:W-:-:S04]  /*4cb0*/  IMAD.WIDE.U32 R6, R9, UR6, R6 ;  /* 0x0000000609067c25 */ /* 0x001fc8000f8e0006 */
[----:B------:R-:W-:Y:S01]  /*4cc0*/  IMAD R5, R9, UR7, RZ ;  /* 0x0000000709057c24 */ /* 0x000fe2000f8e02ff */
[----:B------:R-:W-:Y:S01]  /*4cd0*/  ULDC.64 UR6, c[0x0][0x650] ;  /* 0x0001940000067ab9 */ /* 0x000fe20000000a00 */
[----:B------:R-:W-:Y:S01]  /*4ce0*/  IMAD.MOV.U32 R0, RZ, RZ, R6 ;  /* 0x000000ffff007224 */ /* 0x000fe200078e0006 */
[----:B------:R-:W-:Y:S01]  /*4cf0*/  ISETP.GE.U32.AND P0, PT, R6, UR6, PT ;  /* 0x0000000606007c0c */ /* 0x000fe2000bf06070 */
[----:B------:R-:W-:Y:S01]  /*4d00*/  IMAD.IADD R5, R7, 0x1, R5 ;  /* 0x0000000107057824 */ /* 0x000fe200078e0205 */
[----:B------:R-:W-:-:S04]  /*4d10*/  PRMT R7, RZ, 0x7610, R7 ;  /* 0x00007610ff077816 */ /* 0x000fc80000000007 */
[----:B------:R-:W-:-:S13]  /*4d20*/  ISETP.GE.U32.AND.EX P0, PT, R5, UR7, PT, P0 ;  /* 0x0000000705007c0c */ /* 0x000fda000bf06100 */
[----:B------:R-:W-:Y:S05]  /*4d30*/  @P0 BRA `(.L_x_98) ;  /* 0x0000000400640947 */ /* 0x000fea0003800000 */
[----:B------:R-:W0:Y:S01]  /*4d40*/  S2R R20, SR_CTAID.X ;  /* 0x0000000000147919 */ /* 0x000e220000002500 */
[----:B------:R-:W0:Y:S01]  /*4d50*/  LDC.64 R14, c[0x0][0x628] ;  /* 0x00018a00ff0e7b82 */ /* 0x000e220000000a00 */
[----:B------:R-:W-:Y:S01]  /*4d60*/  ULDC UR6, c[0x0][0x150] ;  /* 0x0000540000067ab9 */ /* 0x000fe20000000800 */
[----:B------:R-:W-:Y:S01]  /*4d70*/  IMAD.MOV.U32 R12, RZ, RZ, R0 ;  /* 0x000000ffff0c7224 */ /* 0x000fe200078e0000 */
[----:B------:R-:W0:Y:S01]  /*4d80*/  S2R R22, SR_CTAID.Y ;  /* 0x0000000000167919 */ /* 0x000e220000002600 */
[----:B------:R-:W-:-:S04]  /*4d90*/  IMAD.MOV.U32 R13, RZ, RZ, R5 ;  /* 0x000000ffff0d7224 */ /* 0x000fc800078e0005 */
[----:B------:R-:W0:Y:S08]  /*4da0*/  LDC R23, c[0x0][0x144] ;  /* 0x00005100ff177b82 */ /* 0x000e300000000800 */
[----:B-1234-:R-:W1:Y:S08]  /*4db0*/  LDC R16, c[0x0][0x630] ;  /* 0x00018c00ff107b82 */ /* 0x01ee700000000800 */
[----:B------:R-:W2:Y:S01]  /*4dc0*/  LDC.64 R18, c[0x0][0x620] ;  /* 0x00018800ff127b82 */ /* 0x000ea20000000a00 */
[----:B0-----:R-:W-:-:S04]  /*4dd0*/  ISETP.NE.U32.AND P0, PT, R14, RZ, PT ;  /* 0x000000ff0e00720c */ /* 0x001fc80003f05070 */
[----:B------:R-:W-:Y:S02]  /*4de0*/  ISETP.NE.AND.EX P0, PT, R15, RZ, PT, P0 ;  /* 0x000000ff0f00720c */ /* 0x000fe40003f05300 */
[----:B------:R-:W-:-:S05]  /*4df0*/  I2FP.F32.U32 R6, R20 ;  /* 0x0000001400067245 */ /* 0x000fca0000201000 */
[----:B------:R-:W-:-:S04]  /*4e00*/  FMUL R6, R6, UR6 ;  /* 0x0000000606067c20 */ /* 0x000fc80008400000 */
[----:B------:R0:W3:Y:S02]  /*4e10*/  F2I.U32.TRUNC.NTZ R21, R6 ;  /* 0x0000000600157305 */ /* 0x0000e4000020f000 */
[----:B-1----:R-:W-:Y:S05]  /*4e20*/  @!P0 BRA `(.L_x_99) ;  /* 0x0000000000288947 */ /* 0x002fea0003800000 */
[----:B------:R-:W1:Y:S02]  /*4e30*/  LDC R7, c[0x0][0x634] ;  /* 0x00018d00ff077b82 */ /* 0x000e640000000800 */
[----:B-1----:R-:W-:-:S05]  /*4e40*/  IADD3 R11, P0, R0, R7, RZ ;  /* 0x00000007000b7210 */ /* 0x002fca0007f1e0ff */
[----:B------:R-:W-:-:S04]  /*4e50*/  IMAD.X R17, RZ, RZ, R5, P0 ;  /* 0x000000ffff117224 */ /* 0x000fc800000e0605 */
[----:B0-----:R-:W-:-:S04]  /*4e60*/  IMAD.WIDE.U32 R6, R17, R14, RZ ;  /* 0x0000000e11067225 */ /* 0x001fc800078e00ff */
[----:B-----5:R-:W-:-:S04]  /*4e70*/  IMAD.WIDE.U32 R8, P0, R11, R15, R6 ;  /* 0x0000000f0b087225 */ /* 0x020fc80007800006 */
[----:B------:R-:W-:-:S04]  /*4e80*/  IMAD.WIDE.U32 R6, R11, R14, RZ ;  /* 0x0000000e0b067225 */ /* 0x000fc800078e00ff */
[----:B------:R-:W-:Y:S01]  /*4e90*/  IMAD.X R13, RZ, RZ, RZ, P0 ;  /* 0x000000ffff0d7224 */ /* 0x000fe200000e06ff */
[----:B------:R-:W-:Y:S01]  /*4ea0*/  IADD3 RZ, P0, R7, R8, RZ ;  /* 0x0000000807ff7210 */ /* 0x000fe20007f1e0ff */
[----:B------:R-:W-:-:S04]  /*4eb0*/  IMAD.MOV.U32 R12, RZ, RZ, R9 ;  /* 0x000000ffff0c7224 */ /* 0x000fc800078e0009 */
[----:B------:R-:W-:-:S08]  /*4ec0*/  IMAD.WIDE.U32.X R12, R17, R15, R12, P0 ;  /* 0x0000000f110c7225 */ /* 0x000fd000000e040c */
.L_x_99:
[-CC-:B------:R-:W-:Y:S01]  /*4ed0*/  SHF.R.U64 R69, R12, R16.reuse, R13.reuse ;  /* 0x000000100c457219 */ /* 0x180fe2000000120d */
[----:B------:R-:W1:Y:S01]  /*4ee0*/  LDC.64 R28, c[0x0][0x640] ;  /* 0x00019000ff1c7b82 */ /* 0x000e620000000a00 */
[----:B0-----:R-:W-:Y:S01]  /*4ef0*/  SHF.R.U32.HI R6, RZ, R16, R13 ;  /* 0x00000010ff067219 */ /* 0x001fe2000001160d */
[----:B---3--:R-:W-:Y:S01]  /*4f00*/  IMAD.MOV R21, RZ, RZ, -R21 ;  /* 0x000000ffff157224 */ /* 0x008fe200078e0a15 */
[----:B------:R-:W-:Y:S01]  /*4f10*/  IADD3 R9, P0, RZ, -R69, RZ ;  /* 0x80000045ff097210 */ /* 0x000fe20007f1e0ff */
[----:B------:R-:W-:Y:S01]  /*4f20*/  ULDC UR6, c[0x0][0x154] ;  /* 0x0000550000067ab9 */ /* 0x000fe20000000800 */
[----:B------:R-:W-:Y:S02]  /*4f30*/  IMAD.MOV.U32 R11, RZ, RZ, 0x1 ;  /* 0x00000001ff0b7424 */ /* 0x000fe400078e00ff */
[----:B------:R-:W-:Y:S01]  /*4f40*/  IMAD R21, R23, R21, R20 ;  /* 0x0000001517157224 */ /* 0x000fe200078e0214 */
[----:B------:R-:W0:Y:S01]  /*4f50*/  LDC R12, c[0x0][0x618] ;  /* 0x00018600ff0c7b82 */ /* 0x000e220000000800 */
[----:B------:R-:W-:-:S02]  /*4f60*/  IMAD.X R7, RZ, RZ, ~R6, P0 ;  /* 0x000000ffff077224 */ /* 0x000fc400000e0e06 */
[----:B------:R-:W-:Y:S02]  /*4f70*/  IMAD.MOV.U32 R6, RZ, RZ, R0 ;  /* 0x000000ffff067224 */ /* 0x000fe400078e0000 */
[-C--:B--2--5:R-:W-:Y:S02]  /*4f80*/  IMAD R8, R7, R18.reuse, RZ ;  /* 0x0000001207087224 */ /* 0x0a4fe400078e02ff */
[----:B------:R-:W-:Y:S01]  /*4f90*/  IMAD.MOV.U32 R7, RZ, RZ, R5 ;  /* 0x000000ffff077224 */ /* 0x000fe200078e0005 */
[----:B------:R-:W2:Y:S01]  /*4fa0*/  LDC R24, c[0x0][0x608] ;  /* 0x00018200ff187b82 */ /* 0x000ea20000000800 */
[----:B------:R-:W-:-:S04]  /*4fb0*/  IMAD.WIDE.U32 R6, R9, R18, R6 ;  /* 0x0000001209067225 */ /* 0x000fc800078e0006 */
[----:B------:R-:W-:-:S03]  /*4fc0*/  IMAD R9, R9, R19, R8 ;  /* 0x0000001309097224 */ /* 0x000fc600078e0208 */
[----:B------:R-:W3:Y:S01]  /*4fd0*/  LDC R26, c[0x0][0x658] ;  /* 0x00019600ff1a7b82 */ /* 0x000ee20000000800 */
[----:B------:R-:W-:Y:S01]  /*4fe0*/  I2FP.F32.U32 R8, R22 ;  /* 0x0000001600087245 */ /* 0x000fe20000201000 */
[----:B------:R-:W-:Y:S01]  /*4ff0*/  IMAD.IADD R7, R7, 0x1, R9 ;  /* 0x0000000107077824 */ /* 0x000fe200078e0209 */
[----:B-1----:R-:W-:Y:S01]  /*5000*/  ISETP.NE.U32.AND P0, PT, R28, RZ, PT ;  /* 0x000000ff1c00720c */ /* 0x002fe20003f05070 */
[----:B------:R-:W-:Y:S02]  /*5010*/  IMAD.MOV.U32 R9, RZ, RZ, -0x1 ;  /* 0xffffffffff097424 */ /* 0x000fe400078e00ff */
[----:B------:R-:W-:Y:S02]  /*5020*/  FMUL R8, R8, UR6 ;  /* 0x0000000608087c20 */ /* 0x000fe40008400000 */
[----:B------:R-:W1:Y:S01]  /*5030*/  LDC R19, c[0x0][0x148] ;  /* 0x00005200ff137b82 */ /* 0x000e620000000800 */
[----:B0-----:R-:W-:Y:S01]  /*5040*/  SHF.R.U64 R16, R6, R12, R7 ;  /* 0x0000000c06107219 */ /* 0x001fe20000001207 */
[----:B------:R0:W4:Y:S01]  /*5050*/  F2I.U32.TRUNC.NTZ R17, R8 ;  /* 0x0000000800117305 */ /* 0x000122000020f000 */
[----:B------:R-:W-:-:S02]  /*5060*/  ISETP.NE.AND.EX P0, PT, R29, RZ, PT, P0 ;  /* 0x000000ff1d00720c */ /* 0x000fc40003f05300 */
[----:B------:R-:W-:-:S03]  /*5070*/  SHF.R.U32.HI R7, RZ, R12, R7 ;  /* 0x0000000cff077219 */ /* 0x000fc60000011607 */
[----:B------:R-:W0:Y:S01]  /*5080*/  LDC R20, c[0x0][0x600] ;  /* 0x00018000ff147b82 */ /* 0x000e220000000800 */
[-CC-:B--2---:R-:W-:Y:S02]  /*5090*/  SHF.R.U64 R14, R16, R24.reuse, R7.reuse ;  /* 0x00000018100e7219 */ /* 0x184fe40000001207 */
[----:B------:R-:W-:-:S05]  /*50a0*/  SHF.R.U32.HI R7, RZ, R24, R7 ;  /* 0x00000018ff077219 */ /* 0x000fca0000011607 */
[----:B------:R-:W2:Y:S01]  /*50b0*/  LDC R25, c[0x0][0x648] ;  /* 0x00019200ff197b82 */ /* 0x000ea20000000800 */
[-CC-:B---3--:R-:W-:Y:S02]  /*50c0*/  SHF.R.U64 R18, R14, R26.reuse, R7.reuse ;  /* 0x0000001a0e127219 */ /* 0x188fe40000001207 */
[-C--:B------:R-:W-:Y:S02]  /*50d0*/  SHF.L.U32 R9, R9, R26.reuse, RZ ;  /* 0x0000001a09097219 */ /* 0x080fe400000006ff */
[-C--:B------:R-:W-:Y:S01]  /*50e0*/  SHF.R.U32.HI R7, RZ, R26.reuse, R7 ;  /* 0x0000001aff077219 */ /* 0x080fe20000011607 */
[----:B------:R-:W-:Y:S01]  /*50f0*/  IMAD.MOV.U32 R6, RZ, RZ, R18 ;  /* 0x000000ffff067224 */ /* 0x000fe200078e0012 */
[----:B------:R-:W-:Y:S01]  /*5100*/  SHF.L.U32 R24, R11, R26, RZ ;  /* 0x0000001a0b187219 */ /* 0x000fe200000006ff */
[----:B------:R-:W3:Y:S01]  /*5110*/  LDC R27, c[0x0][0x638] ;  /* 0x00018e00ff1b7b82 */ /* 0x000ee20000000800 */
[----:B------:R-:W-:-:S07]  /*5120*/  LOP3.LUT R23, RZ, R9, RZ, 0x33, !PT ;  /* 0x00000009ff177212 */ /* 0x000fce00078e33ff */
[----:B------:R-:W0:Y:S01]  /*5130*/  LDC R30, c[0x0][0x610] ;  /* 0x00018400ff1e7b82 */ /* 0x000e220000000800 */
[----:B----4-:R-:W-:Y:S05]  /*5140*/  @!P0 BRA `(.L_x_100) ;  /* 0x0000000000288947 */ /* 0x010fea0003800000 */
[----:B------:R-:W4:Y:S02]  /*5150*/  LDC R11, c[0x0][0x64c] ;  /* 0x00019300ff0b7b82 */ /* 0x000f240000000800 */
[----:B----4-:R-:W-:-:S05]  /*5160*/  IADD3 R11, P0, R18, R11, RZ ;  /* 0x0000000b120b7210 */ /* 0x010fca0007f1e0ff */
[----:B------:R-:W-:-:S04]  /*5170*/  IMAD.X R15, RZ, RZ, R7, P0 ;  /* 0x000000ffff0f7224 */ /* 0x000fc800000e0607 */
[----:B------:R-:W-:-:S04]  /*5180*/  IMAD.WIDE.U32 R6, R15, R28, RZ ;  /* 0x0000001c0f067225 */ /* 0x000fc800078e00ff */
[----:B0-----:R-:W-:-:S04]  /*5190*/  IMAD.WIDE.U32 R8, P0, R11, R29, R6 ;  /* 0x0000001d0b087225 */ /* 0x001fc80007800006 */
[----:B------:R-:W-:-:S04]  /*51a0*/  IMAD.WIDE.U32 R6, R11, R28, RZ ;  /* 0x0000001c0b067225 */ /* 0x000fc800078e00ff */
[----:B------:R-:W-:Y:S01]  /*51b0*/  IMAD.X R13, RZ, RZ, RZ, P0 ;  /* 0x000000ffff0d7224 */ /* 0x000fe200000e06ff */
[----:B------:R-:W-:Y:S01]  /*51c0*/  IADD3 RZ, P0, R7, R8, RZ ;  /* 0x0000000807ff7210 */ /* 0x000fe20007f1e0ff */
[----:B------:R-:W-:-:S04]  /*51d0*/  IMAD.MOV.U32 R12, RZ, RZ, R9 ;  /* 0x000000ffff0c7224 */ /* 0x000fc800078e0009 */
[----:B------:R-:W-:-:S08]  /*51e0*/  IMAD.WIDE.U32.X R6, R15, R29, R12, P0 ;  /* 0x0000001d0f067225 */ /* 0x000fd000000e040c */
.L_x_100:
[----:B--2---:R-:W-:Y:S01]  /*51f0*/  SHF.R.U64 R6, R6, R25, R7 ;  /* 0x0000001906067219 */ /* 0x004fe20000001207 */
[----:B0-----:R-:W-:Y:S01]  /*5200*/  VIADD R11, R20, 0xffffffff ;  /* 0xffffffff140b7836 */ /* 0x001fe20000000000 */
[----:B------:R-:W-:Y:S01]  /*5210*/  LOP3.LUT R9, R14, R23, RZ, 0xc0, !PT ;  /* 0x000000170e097212 */ /* 0x000fe200078ec0ff */
[----:B------:R-:W-:Y:S02]  /*5220*/  IMAD.MOV R17, RZ, RZ, -R17 ;  /* 0x000000ffff117224 */ /* 0x000fe400078e0a11 */
[----:B------:R-:W-:Y:S02]  /*5230*/  IMAD.MOV R7, RZ, RZ, -R6 ;  /* 0x000000ffff077224 */ /* 0x000fe400078e0a06 */
[----:B------:R-:W-:Y:S01]  /*5240*/  IMAD R24, R24, R6, R9 ;  /* 0x0000000618187224 */ /* 0x000fe200078e0209 */
[----:B------:R-:W-:Y:S01]  /*5250*/  LOP3.LUT R9, R16, R11, RZ, 0xc0, !PT ;  /* 0x0000000b10097212 */ /* 0x000fe200078ec0ff */
[----:B-1----:R-:W-:Y:S02]  /*5260*/  @P4 IMAD R21, R19, R17, R22 ;  /* 0x0000001113154224 */ /* 0x002fe400078e0216 */
[----:B---3--:R-:W-:-:S02]  /*5270*/  IMAD R6, R7, R27, R18 ;  /* 0x0000001b07067224 */ /* 0x008fc400078e0212 */
[----:B------:R-:W-:Y:S02]  /*5280*/  IMAD R24, R24, R30, R21 ;  /* 0x0000001e18187224 */ /* 0x000fe400078e0215 */
[----:B------:R-:W-:Y:S02]  /*5290*/  IMAD R9, R6, R20, R9 ;  /* 0x0000001406097224 */ /* 0x000fe400078e0209 */
[----:B------:R-:W-:-:S03]  /*52a0*/  IMAD.MOV.U32 R7, RZ, RZ, 0x1 ;  /* 0x00000001ff077424 */ /* 0x000fc600078e00ff */
[----:B------:R-:W-:Y:S02]  /*52b0*/  SEL R13, R9, R24, !P4 ;  /* 0x00000018090d7207 */ /* 0x000fe40006000000 */
[----:B------:R-:W-:-:S07]  /*52c0*/  SEL R24, R24, R9, !P4 ;  /* 0x0000000918187207 */ /* 0x000fce0006000000 */
.L_x_98:
[----:B------:R-:W-:Y:S01]  /*52d0*/  UIADD3 UR5, UR9, UR5, URZ ;  /* 0x0000000509057290 */ /* 0x000fe2000fffe03f */
[----:B------:R-:W-:Y:S01]  /*52e0*/  LOP3.LUT P0, RZ, R7, 0xff, RZ, 0xc0, !PT ;  /* 0x000000ff07ff7812 */ /* 0x000fe2000780c0ff */
[----:B------:R-:W-:Y:S02]  /*52f0*/  IMAD.MOV.U32 R12, RZ, RZ, R24 ;  /* 0x000000ffff0c7224 */ /* 0x000fe400078e0018 */
[----:B------:R-:W-:Y:S02]  /*5300*/  USHF.R.U32.HI UR6, URZ, 0x2, UR5 ;  /* 0x000000023f067899 */ /* 0x000fe40008011605 */
[----:B------:R-:W-:Y:S02]  /*5310*/  UISETP.GT.U32.AND UP1, UPT, UR5, 0x3, UPT ;  /* 0x000000030500788c */ /* 0x000fe4000bf24070 */
[----:B------:R-:W-:Y:S02]  /*5320*/  ULOP3.LUT UR6, UR6, 0x1, URZ, 0xc0, !UPT ;  /* 0x0000000106067892 */ /* 0x000fe4000f8ec03f */
[----:B------:R-:W-:-:S02]  /*5330*/  UISETP.LT.U32.AND UP1, UPT, UR9, 0x4, UP1 ;  /* 0x000000040900788c */ /* 0x000fc40008f21070 */
[----:B------:R-:W-:Y:S02]  /*5340*/  UISETP.NE.U32.AND UP0, UPT, UR6, 0x1, UPT ;  /* 0x000000010600788c */ /* 0x000fe4000bf05070 */
[----:B------:R-:W-:Y:S02]  /*5350*/  USEL UR7, URZ, 0x1, !UP1 ;  /* 0x000000013f077887 */ /* 0x000fe4000c800000 */
[----:B------:R-:W-:Y:S02]  /*5360*/  UISETP.GT.U32.AND UP0, UPT, UR9, 0x3, !UP0 ;  /* 0x000000030900788c */ /* 0x000fe4000c704070 */
[----:B------:R-:W-:Y:S02]  /*5370*/  ULOP3.LUT UR5, UR5, 0x3, URZ, 0xc0, !UPT ;  /* 0x0000000305057892 */ /* 0x000fe4000f8ec03f */
[----:B------:R-:W-:-:S04]  /*5380*/  USEL UR6, URZ, 0x1, !UP0 ;  /* 0x000000013f067887 */ /* 0x000fc8000c000000 */
[----:B------:R-:W-:Y:S01]  /*5390*/  ULOP3.LUT UR4, UR6, UR4, UR7, 0x96, !UPT ;  /* 0x0000000406047292 */ /* 0x000fe2000f8e9607 */
[----:B------:R-:W-:Y:S11]  /*53a0*/  @P0 BRA `(.L_x_101) ;  /* 0xffffffb800e40947 */ /* 0x000ff6000383ffff */
[----:B------:R-:W-:Y:S05]  /*53b0*/  EXIT ;  /* 0x000000000000794d */ /* 0x000fea0003800000 */
.L_x_3:
[----:B0-----:R-:W-:Y:S01]  /*53c0*/  ULDC.64 UR4, c[0x0][0x650] ;  /* 0x0001940000047ab9 */ /* 0x001fe20000000a00 */
        /* <DEDUP_REMOVED lines=25> */
.L_x_103:
[-CC-:B------:R-:W-:Y:S01]  /*5560*/  SHF.R.U64 R17, R14, R18.reuse, R15.reuse ;  /* 0x000000120e117219 */ /* 0x180fe2000000120f */
[----:B------:R-:W0:Y:S01]  /*5570*/  LDC R16, c[0x0][0x618] ;  /* 0x00018600ff107b82 */ /* 0x000e220000000800 */
[----:B------:R-:W-:Y:S01]  /*5580*/  SHF.R.U32.HI R7, RZ, R18, R15 ;  /* 0x00000012ff077219 */ /* 0x000fe2000001160f */
[----:B------:R-:W-:Y:S01]  /*5590*/  ULDC UR4, c[0x0][0x150] ;  /* 0x0000540000047ab9 */ /* 0x000fe20000000800 */
[----:B------:R-:W-:Y:S01]  /*55a0*/  IADD3 R9, P0, RZ, -R17, RZ ;  /* 0x80000011ff097210 */ /* 0x000fe20007f1e0ff */
[----:B------:R-:W-:Y:S01]  /*55b0*/  IMAD.MOV.U32 R10, RZ, RZ, R0 ;  /* 0x000000ffff0a7224 */ /* 0x000fe200078e0000 */
[----:B------:R-:W-:Y:S01]  /*55c0*/  I2FP.F32.U32 R12, R6 ;  /* 0x00000006000c7245 */ /* 0x000fe20000201000 */
[----:B------:R-:W-:Y:S02]  /*55d0*/  IMAD.MOV.U32 R11, RZ, RZ, R5 ;  /* 0x000000ffff0b7224 */ /* 0x000fe400078e0005 */
[----:B------:R-:W1:Y:S01]  /*55e0*/  LDC.64 R26, c[0x0][0x640] ;  /* 0x00019000ff1a7b82 */ /* 0x000e620000000a00 */
[----:B------:R-:W-:-:S02]  /*55f0*/  IMAD.X R7, RZ, RZ, ~R7, P0 ;  /* 0x000000ffff077224 */ /* 0x000fc400000e0e07 */
[----:B------:R-:W-:Y:S01]  /*5600*/  FMUL R13, R12, UR4 ;  /* 0x000000040c0d7c20 */ /* 0x000fe20008400000 */
[----:B------:R-:W-:Y:S01]  /*5610*/  IMAD.WIDE.U32 R10, R9, R20, R10 ;  /* 0x00000014090a7225 */ /* 0x000fe200078e000a */
[----:B------:R-:W-:-:S03]  /*5620*/  ULDC UR4, c[0x0][0x154] ;  /* 0x0000550000047ab9 */ /* 0x000fc60000000800 */
[----:B------:R-:W-:Y:S01]  /*5630*/  IMAD R12, R7, R20, RZ ;  /* 0x00000014070c7224 */ /* 0x000fe200078e02ff */
[----:B------:R-:W2:Y:S01]  /*5640*/  LDC R15, c[0x0][0x144] ;  /* 0x00005100ff0f7b82 */ /* 0x000ea20000000800 */
[----:B------:R-:W3:Y:S02]  /*5650*/  F2I.U32.TRUNC.NTZ R13, R13 ;  /* 0x0000000d000d7305 */ /* 0x000ee4000020f000 */
[----:B------:R-:W-:Y:S02]  /*5660*/  IMAD R7, R9, R21, R12 ;  /* 0x0000001509077224 */ /* 0x000fe400078e020c */
[----:B------:R-:W-:Y:S02]  /*5670*/  IMAD.MOV.U32 R12, RZ, RZ, 0x1 ;  /* 0x00000001ff0c7424 */ /* 0x000fe400078e00ff */
[----:B------:R-:W-:Y:S01]  /*5680*/  IMAD.IADD R7, R11, 0x1, R7 ;  /* 0x000000010b077824 */ /* 0x000fe200078e0207 */
[----:B------:R-:W4:Y:S04]  /*5690*/  LDC R18, c[0x0][0x608] ;  /* 0x00018200ff127b82 */ /* 0x000f280000000800 */
[----:B0-----:R-:W-:-:S02]  /*56a0*/  SHF.R.U64 R14, R10, R16, R7 ;  /* 0x000000100a0e7219 */ /* 0x001fc40000001207 */
[----:B------:R-:W-:Y:S02]  /*56b0*/  I2FP.F32.U32 R10, R8 ;  /* 0x00000008000a7245 */ /* 0x000fe40000201000 */
[----:B------:R-:W0:Y:S01]  /*56c0*/  LDC R25, c[0x0][0x658] ;  /* 0x00019600ff197b82 */ /* 0x000e220000000800 */
[----:B-1----:R-:W-:Y:S01]  /*56d0*/  ISETP.NE.U32.AND P0, PT, R26, RZ, PT ;  /* 0x000000ff1a00720c */ /* 0x002fe20003f05070 */
[----:B---3--:R-:W-:Y:S01]  /*56e0*/  IMAD.MOV R9, RZ, RZ, -R13 ;  /* 0x000000ffff097224 */ /* 0x008fe200078e0a0d */
[----:B------:R-:W-:Y:S01]  /*56f0*/  SHF.R.U32.HI R7, RZ, R16, R7 ;  /* 0x00000010ff077219 */ /* 0x000fe20000011607 */
[----:B------:R-:W-:Y:S01]  /*5700*/  FMUL R10, R10, UR4 ;  /* 0x000000040a0a7c20 */ /* 0x000fe20008400000 */
[----:B------:R-:W-:Y:S01]  /*5710*/  ISETP.NE.AND.EX P0, PT, R27, RZ, PT, P0 ;  /* 0x000000ff1b00720c */ /* 0x000fe20003f05300 */
[----:B------:R-:W-:Y:S02]  /*5720*/  IMAD.MOV.U32 R16, RZ, RZ, -0x1 ;  /* 0xffffffffff107424 */ /* 0x000fe400078e00ff */
[----:B------:R-:W1:Y:S01]  /*5730*/  LDC R21, c[0x0][0x148] ;  /* 0x00005200ff157b82 */ /* 0x000e620000000800 */
[----:B--2---:R-:W-:-:S07]  /*5740*/  IMAD R23, R15, R9, R6 ;  /* 0x000000090f177224 */ /* 0x004fce00078e0206 */
[----:B------:R-:W2:Y:S01]  /*5750*/  LDC R20, c[0x0][0x600] ;  /* 0x00018000ff147b82 */ /* 0x000ea20000000800 */
[-CC-:B----4-:R-:W-:Y:S02]  /*5760*/  SHF.R.U64 R19, R14, R18.reuse, R7.reuse ;  /* 0x000000120e137219 */ /* 0x190fe40000001207 */
[----:B------:R-:W-:Y:S02]  /*5770*/  SHF.R.U32.HI R6, RZ, R18, R7 ;  /* 0x00000012ff067219 */ /* 0x000fe40000011607 */
[----:B------:R3:W4:Y:S03]  /*5780*/  F2I.U32.TRUNC.NTZ R18, R10 ;  /* 0x0000000a00127305 */ /* 0x000726000020f000 */
[----:B------:R-:W1:Y:S01]  /*5790*/  LDC R22, c[0x0][0x648] ;  /* 0x00019200ff167b82 */ /* 0x000e620000000800 */
[-C--:B0-----:R-:W-:Y:S02]  /*57a0*/  SHF.L.U32 R9, R16, R25.reuse, RZ ;  /* 0x0000001910097219 */ /* 0x081fe400000006ff */
[----:B------:R-:W-:-:S02]  /*57b0*/  SHF.R.U64 R16, R19, R25, R6 ;  /* 0x0000001913107219 */ /* 0x000fc40000001206 */
[-C--:B------:R-:W-:Y:S02]  /*57c0*/  SHF.R.U32.HI R7, RZ, R25.reuse, R6 ;  /* 0x00000019ff077219 */ /* 0x080fe40000011606 */
[----:B------:R-:W-:Y:S01]  /*57d0*/  SHF.L.U32 R25, R12, R25, RZ ;  /* 0x000000190c197219 */ /* 0x000fe200000006ff */
[----:B------:R-:W0:Y:S01]  /*57e0*/  LDC R24, c[0x0][0x638] ;  /* 0x00018e00ff187b82 */ /* 0x000e220000000800 */
[----:B------:R-:W-:Y:S01]  /*57f0*/  LOP3.LUT R28, RZ, R9, RZ, 0x33, !PT ;  /* 0x00000009ff1c7212 */ /* 0x000fe200078e33ff */
[----:B------:R-:W-:-:S06]  /*5800*/  IMAD.MOV.U32 R6, RZ, RZ, R16 ;  /* 0x000000ffff067224 */ /* 0x000fcc00078e0010 */
[----:B------:R-:W0:Y:S01]  /*5810*/  LDC R29, c[0x0][0x610] ;  /* 0x00018400ff1d7b82 */ /* 0x000e220000000800 */
[----:B---34-:R-:W-:Y:S05]  /*5820*/  @!P0 BRA `(.L_x_104) ;  /* 0x0000000000288947 */ /* 0x018fea0003800000 */
        /* <DEDUP_REMOVED lines=10> */
.L_x_104:
[----:B-1----:R-:W-:Y:S01]  /*58d0*/  SHF.R.U64 R7, R6, R22, R7 ;  /* 0x0000001606077219 */ /* 0x002fe20000001207 */
[----:B--2---:R-:W-:Y:S01]  /*58e0*/  VIADD R11, R20, 0xffffffff ;  /* 0xffffffff140b7836 */ /* 0x004fe20000000000 */
[----:B------:R-:W-:Y:S01]  /*58f0*/  LOP3.LUT R6, R19, R28, RZ, 0xc0, !PT ;  /* 0x0000001c13067212 */ /* 0x000fe200078ec0ff */
[----:B------:R-:W-:Y:S02]  /*5900*/  IMAD.MOV R18, RZ, RZ, -R18 ;  /* 0x000000ffff127224 */ /* 0x000fe400078e0a12 */
[----:B------:R-:W-:Y:S02]  /*5910*/  IMAD.MOV R9, RZ, RZ, -R7 ;  /* 0x000000ffff097224 */ /* 0x000fe400078e0a07 */
[----:B------:R-:W-:Y:S01]  /*5920*/  IMAD R12, R25, R7, R6 ;  /* 0x00000007190c7224 */ /* 0x000fe200078e0206 */
[----:B------:R-:W-:Y:S01]  /*5930*/  LOP3.LUT R7, R14, R11, RZ, 0xc0, !PT ;  /* 0x0000000b0e077212 */ /* 0x000fe200078ec0ff */
[----:B------:R-:W-:Y:S02]  /*5940*/  @P4 IMAD R23, R21, R18, R8 ;  /* 0x0000001215174224 */ /* 0x000fe400078e0208 */
[----:B0-----:R-:W-:-:S02]  /*5950*/  IMAD R6, R9, R24, R16 ;  /* 0x0000001809067224 */ /* 0x001fc400078e0210 */
[----:B------:R-:W-:Y:S02]  /*5960*/  IMAD R12, R12, R29, R23 ;  /* 0x0000001d0c0c7224 */ /* 0x000fe400078e0217 */
[----:B------:R-:W-:Y:S02]  /*5970*/  IMAD R7, R6, R20, R7 ;  /* 0x0000001406077224 */ /* 0x000fe400078e0207 */
[----:B------:R-:W-:Y:S02]  /*5980*/  IMAD.MOV.U32 R10, RZ, RZ, 0x1 ;  /* 0x00000001ff0a7424 */ /* 0x000fe400078e00ff */
[----:B------:R-:W-:Y:S01]  /*5990*/  IMAD.MOV.U32 R9, RZ, RZ, R17 ;  /* 0x000000ffff097224 */ /* 0x000fe200078e0011 */
[----:B------:R-:W-:Y:S02]  /*59a0*/  SEL R16, R7, R12, !P4 ;  /* 0x0000000c07107207 */ /* 0x000fe40006000000 */
[----:B------:R-:W-:-:S07]  /*59b0*/  SEL R12, R12, R7, !P4 ;  /* 0x000000070c0c7207 */ /* 0x000fce0006000000 */
.L_x_102:
[----:B------:R-:W-:-:S08]  /*59c0*/  NOP ;  /* 0x0000000000007918 */ /* 0x000fd00000000000 */
[----:B------:R-:W0:-:S00]  /*59d0*/  USETMAXREG.DEALLOC.CTAPOOL 0x28 ;  /* 0x00000028000079c8 */ /* 0x000e0000080e0500 */
[----:B0-----:R-:W-:-:S13]  /*59e0*/  ISETP.NE.AND P0, PT, R3, RZ, PT ;  /* 0x000000ff0300720c */ /* 0x001fda0003f05270 */
[----:B------:R-:W-:Y:S05]  /*59f0*/  @P0 EXIT ;  /* 0x000000000000094d */ /* 0x000fea0003800000 */
[----:B------:R-:W-:Y:S01]  /*5a00*/  LOP3.LUT P0, RZ, R10, 0xff, RZ, 0xc0, !PT ;  /* 0x000000ff0aff7812 */ /* 0x000fe2000780c0ff */
[----:B------:R-:W-:Y:S02]  /*5a10*/  IMAD.MOV.U32 R11, RZ, RZ, 0x1 ;  /* 0x00000001ff0b7424 */ /* 0x000fe400078e00ff */
[----:B------:R-:W-:-:S10]  /*5a20*/  IMAD.MOV.U32 R10, RZ, RZ, RZ ;  /* 0x000000ffff0a7224 */ /* 0x000fd400078e00ff */
[----:B------:R-:W-:Y:S05]  /*5a30*/  @!P0 BRA `(.L_x_105) ;  /* 0x0000000c003c8947 */ /* 0x000fea0003800000 */
[----:B------:R-:W0:Y:S01]  /*5a40*/  LDC R3, c[0x0][0x28c] ;  /* 0x0000a300ff037b82 */ /* 0x000e220000000800 */
[----:B------:R-:W-:Y:S01]  /*5a50*/  ULDC UR5, c[0x0][0x600] ;  /* 0x0001800000057ab9 */ /* 0x000fe20000000800 */
[----:B------:R-:W-:Y:S01]  /*5a60*/  ULDC UR4, c[0x0][0xc] ;  /* 0x0000030000047ab9 */ /* 0x000fe20000000800 */
[----:B------:R-:W-:Y:S01]  /*5a70*/  UIADD3 UR16, UR5, -0x1, URZ ;  /* 0xffffffff05107890 */ /* 0x000fe2000fffe03f */
[C---:B------:R-:W-:Y:S01]  /*5a80*/  LOP3.LUT P3, RZ, R2.reuse, 0x7f, RZ, 0xc0, !PT ;  /* 0x0000007f02ff7812 */ /* 0x040fe2000786c0ff */
[----:B------:R-:W-:Y:S01]  /*5a90*/  ULDC UR6, c[0x0][0x658] ;  /* 0x0001960000067ab9 */ /* 0x000fe20000000800 */
[----:B------:R-:W-:Y:S01]  /*5aa0*/  ULDC UR5, c[0x0][0x10] ;  /* 0x0000040000057ab9 */ /* 0x000fe20000000800 */
[----:B------:R-:W-:Y:S01]  /*5ab0*/  UMOV UR7, 0xffffffff ;  /* 0xffffffff00077882 */ /* 0x000fe20000000000 */
[----:B------:R-:W-:Y:S01]  /*5ac0*/  UMOV UR8, 0x1 ;  /* 0x0000000100087882 */ /* 0x000fe20000000000 */
[----:B------:R-:W-:Y:S01]  /*5ad0*/  UIMAD.WIDE.U32 UR4, UR4, UR5, URZ ;  /* 0x00000005040472a5 */ /* 0x000fe2000f8e003f */
[----:B------:R-:W-:Y:S01]  /*5ae0*/  LOP3.LUT P0, RZ, R2, 0x1f, RZ, 0xc0, !PT ;  /* 0x0000001f02ff7812 */ /* 0x000fe2000780c0ff */
[----:B------:R-:W-:Y:S01]  /*5af0*/  USHF.L.U32 UR7, UR7, UR6, URZ ;  /* 0x0000000607077299 */ /* 0x000fe2000800063f */
[----:B------:R-:W-:Y:S01]  /*5b00*/  BSSY B0, `(.L_x_105) ;  /* 0x00000c2000007945 */ /* 0x000fe20003800000 */
[----:B------:R-:W-:Y:S01]  /*5b10*/  USHF.L.U32 UR18, UR8, UR6, URZ ;  /* 0x0000000608127299 */ /* 0x000fe2000800063f */
[----:B------:R-:W-:Y:S01]  /*5b20*/  IMAD.MOV.U32 R14, RZ, RZ, 0x1 ;  /* 0x00000001ff0e7424 */ /* 0x000fe200078e00ff */
[----:B------:R-:W-:Y:S01]  /*5b30*/  LOP3.LUT R17, R4, 0x2, RZ, 0xfc, !PT ;  /* 0x0000000204117812 */ /* 0x000fe200078efcff */
[----:B------:R-:W-:Y:S01]  /*5b40*/  ULDC UR6, c[0x0][0x14] ;  /* 0x0000050000067ab9 */ /* 0x000fe20000000800 */
[----:B------:R-:W-:Y:S01]  /*5b50*/  PLOP3.LUT P0, PT, P0, P3, PT, 0x8a, 0x0 ;  /* 0x000000000000781c */ /* 0x000fe20000707172 */
[----:B------:R-:W-:Y:S01]  /*5b60*/  UIMAD.WIDE.U32 UR20, UR4, UR6, URZ ;  /* 0x00000006041472a5 */ /* 0x000fe2000f8e003f */
[----:B------:R-:W-:Y:S01]  /*5b70*/  IMAD.MOV.U32 R11, RZ, RZ, 0x1 ;  /* 0x00000001ff0b7424 */ /* 0x000fe200078e00ff */
[----:B------:R-:W-:Y:S01]  /*5b80*/  UIMAD UR13, UR5, UR6, URZ ;  /* 0x00000006050d72a4 */ /* 0x000fe2000f8e023f */
[----:B------:R-:W-:Y:S01]  /*5b90*/  IMAD.MOV.U32 R10, RZ, RZ, RZ ;  /* 0x000000ffff0a7224 */ /* 0x000fe200078e00ff */
[----:B------:R-:W-:Y:S01]  /*5ba0*/  ULOP3.LUT UR17, URZ, UR7, URZ, 0x33, !UPT ;  /* 0x000000073f117292 */ /* 0x000fe2000f8e333f */
[----:B0-----:R-:W-:Y:S01]  /*5bb0*/  VIADD R3, R3, 0x7f ;  /* 0x0000007f03037836 */ /* 0x001fe20000000000 */
[----:B------:R-:W-:Y:S01]  /*5bc0*/  UIADD3 UR13, UR21, UR13, URZ ;  /* 0x0000000d150d7290 */ /* 0x000fe2000fffe03f */
[----:B------:R-:W-:-:S03]  /*5bd0*/  ULDC.64 UR22, c[0x0][0x198] ;  /* 0x0000660000167ab9 */ /* 0x000fc60000000a00 */
[----:B------:R-:W-:-:S04]  /*5be0*/  SHF.R.S32.HI R6, RZ, 0x1f, R3 ;  /* 0x0000001fff067819 */ /* 0x000fc80000011403 */
[----:B------:R-:W-:-:S04]  /*5bf0*/  LEA.HI R6, R6, R3, RZ, 0x7 ;  /* 0x0000000306067211 */ /* 0x000fc800078f38ff */
[----:B------:R-:W-:-:S05]  /*5c00*/  SHF.R.S32.HI R15, RZ, 0x7, R6 ;  /* 0x00000007ff0f7819 */ /* 0x000fca0000011406 */
[----:B------:R-:W-:-:S07]  /*5c10*/  VIADD R13, R15, 0x1 ;  /* 0x000000010f0d7836 */ /* 0x000fce0000000000 */
.L_x_117:
[----:B------:R-:W-:-:S03]  /*5c20*/  UMOV UR4, 0xffffffff ;  /* 0xffffffff00047882 */ /* 0x000fc60000000000 */
[----:B------:R-:W-:Y:S05]  /*5c30*/  BRA.DIV UR4, `(.L_x_106) ;  /* 0x0000000e04ac7947 */ /* 0x000fea000b800000 */
[----:B------:R-:W-:-:S13]  /*5c40*/  ELECT P1, URZ, PT ;  /* 0x00000000003f782f */ /* 0x000fda0003820000 */
.L_x_128:
[----:B------:R-:W0:Y:S01]  /*5c50*/  LDC R2, c[0x0][0x28c] ;  /* 0x0000a300ff027b82 */ /* 0x000e220000000800 */
[----:B------:R-:W-:Y:S01]  /*5c60*/  BSSY B1, `(.L_x_107) ;  /* 0x0000037000017945 */ /* 0x000fe20003800000 */
[----:B0-----:R-:W-:-:S13]  /*5c70*/  ISETP.LT.OR P1, PT, R2, 0x1, !P1 ;  /* 0x000000010200780c */ /* 0x001fda0004f21670 */
[----:B------:R-:W-:Y:S05]  /*5c80*/  @P1 BRA `(.L_x_108) ;  /* 0x0000000000d01947 */ /* 0x000fea0003800000 */
[----:B------:R-:W-:Y:S02]  /*5c90*/  IMAD.SHL.U32 R16, R16, 0x40, RZ ;  /* 0x0000004010107824 */ /* 0x000fe400078e00ff */
[----:B------:R-:W-:Y:S02]  /*5ca0*/  IMAD.SHL.U32 R12, R12, 0x80, RZ ;  /* 0x000000800c0c7824 */ /* 0x000fe400078e00ff */
[----:B------:R-:W-:Y:S02]  /*5cb0*/  IMAD.MOV.U32 R20, RZ, RZ, RZ ;  /* 0x000000ffff147224 */ /* 0x000fe400078e00ff */
[----:B------:R-:W-:Y:S02]  /*5cc0*/  IMAD.MOV.U32 R2, RZ, RZ, R13 ;  /* 0x000000ffff027224 */ /* 0x000fe400078e000d */
[----:B------:R-:W-:Y:S02]  /*5cd0*/  IMAD.MOV.U32 R3, RZ, RZ, R11 ;  /* 0x000000ffff037224 */ /* 0x000fe400078e000b */
[----:B------:R-:W-:-:S07]  /*5ce0*/  IMAD.MOV.U32 R6, RZ, RZ, R10 ;  /* 0x000000ffff067224 */ /* 0x000fce00078e000a */
.L_x_112:
[----:B------:R-:W0:Y:S01]  /*5cf0*/  S2R R8, SR_CgaCtaId ;  /* 0x0000000000087919 */ /* 0x000e220000008800 */
[----:B------:R-:W-:-:S04]  /*5d00*/  MOV R7, 0x400 ;  /* 0x0000040000077802 */ /* 0x000fc80000000f00 */
[----:B0-----:R-:W-:Y:S02]  /*5d10*/  LEA R19, R8, R7, 0x18 ;  /* 0x0000000708137211 */ /* 0x001fe400078ec0ff */
[----:B------:R-:W-:Y:S01]  /*5d20*/  SHF.L.U32 R7, R3, 0x1f, RZ ;  /* 0x0000001f03077819 */ /* 0x000fe200000006ff */
[----:B------:R-:W0:Y:S02]  /*5d30*/  @!P3 LDC R8, c[0x0][0x500] ;  /* 0x00014000ff08bb82 */ /* 0x000e240000000800 */
[----:B------:R-:W-:-:S04]  /*5d40*/  IMAD R18, R6, 0x8, R19 ;  /* 0x0000000806127824 */ /* 0x000fc800078e0213 */
[----:B------:R-:W1:Y:S02]  /*5d50*/  SYNCS.PHASECHK.TRANS64.TRYWAIT P1, [R18+URZ+0x20], R7 ;  /* 0x00002007120075a7 */ /* 0x000e64000802017f */
[----:B-1----:R-:W-:Y:S05]  /*5d60*/  @!P1 BRA `(.L_x_109) ;  /* 0x0000000c00809947 */ /* 0x002fea0003800000 */
.L_x_129:
[----:B-1----:R-:W-:Y:S01]  /*5d70*/  PRMT R7, R17, 0x9910, RZ ;  /* 0x0000991011077816 */ /* 0x002fe200000000ff */
[----:B0-----:R0:W-:Y:S03]  /*5d80*/  @!P3 SYNCS.ARRIVE.TRANS64 RZ, [R18+URZ], R8 ;  /* 0x0000000812ffb9a7 */ /* 0x0011e6000800003f */
[----:B------:R-:W-:-:S13]  /*5d90*/  ISETP.NE.AND P1, PT, R7, 0x2, PT ;  /* 0x000000020700780c */ /* 0x000fda0003f25270 */
[----:B0-----:R-:W-:Y:S05]  /*5da0*/  @P1 BRA `(.L_x_110) ;  /* 0x0000000000041947 */ /* 0x001fea0003800000 */
[----:B------:R-:W-:Y:S01]  /*5db0*/  BPT.TRAP 0x1 ;  /* 0x000000040000795c */ /* 0x000fe20000300000 */
.L_x_110:
[----:B------:R-:W-:Y:S05]  /*5dc0*/  @P0 BRA `(.L_x_111) ;  /* 0x0000000000040947 */ /* 0x000fea0003800000 */
[----:B------:R-:W-:Y:S01]  /*5dd0*/  BPT.TRAP 0x1 ;  /* 0x000000040000795c */ /* 0x000fe20000300000 */
.L_x_111:
[--C-:B------:R-:W-:Y:S01]  /*5de0*/  IMAD R7, R6, 0x4000, R19.reuse ;  /* 0x0000400006077824 */ /* 0x100fe200078e0213 */
[----:B------:R-:W-:Y:S01]  /*5df0*/  R2UR UR9, R18 ;  /* 0x00000000120972ca */ /* 0x000fe200000e0000 */
[----:B------:R-:W-:Y:S01]  /*5e00*/  IMAD R19, R6, 0x2000, R19 ;  /* 0x0000200006137824 */ /* 0x000fe200078e0213 */
[----:B------:R-:W-:Y:S01]  /*5e10*/  UIADD3 UR4, UP0, UR22, 0xf0, URZ ;  /* 0x000000f016047890 */ /* 0x000fe2000ff1e03f */
[----:B------:R-:W-:Y:S01]  /*5e20*/  VIADD R2, R2, 0xffffffff ;  /* 0xffffffff02027836 */ /* 0x000fe20000000000 */
[----:B------:R-:W-:Y:S01]  /*5e30*/  R2UR UR5, R7 ;  /* 0x00000000070572ca */ /* 0x000fe200000e0000 */
[----:B------:R-:W-:Y:S01]  /*5e40*/  UIADD3 UR24, UP1, UR22, 0x1f0, URZ ;  /* 0x000001f016187890 */ /* 0x000fe2000ff3e03f */
[----:B------:R-:W-:Y:S01]  /*5e50*/  R2UR UR8, R19 ;  /* 0x00000000130872ca */ /* 0x000fe200000e0000 */
[----:B------:R-:W-:Y:S01]  /*5e60*/  VIADD R6, R6, 0x1 ;  /* 0x0000000106067836 */ /* 0x000fe20000000000 */
[----:B------:R-:W-:Y:S01]  /*5e70*/  R2UR UR11, R12 ;  /* 0x000000000c0b72ca */ /* 0x000fe200000e0000 */
[----:B------:R-:W-:Y:S01]  /*5e80*/  UIADD3.X UR25, URZ, UR23, URZ, UP1, !UPT ;  /* 0x000000173f197290 */ /* 0x000fe20008ffe43f */
[----:B------:R-:W-:Y:S01]  /*5e90*/  R2UR UR10, R20 ;  /* 0x00000000140a72ca */ /* 0x000fe200000e0000 */
[----:B------:R-:W-:Y:S01]  /*5ea0*/  UMOV UR6, 0x0 ;  /* 0x0000000000067882 */ /* 0x000fe20000000000 */
[----:B------:R-:W-:Y:S01]  /*5eb0*/  R2UR UR12, R9 ;  /* 0x00000000090c72ca */ /* 0x000fe200000e0000 */
[----:B------:R-:W-:Y:S01]  /*5ec0*/  UMOV UR7, 0x10000000 ;  /* 0x1000000000077882 */ /* 0x000fe20000000000 */
[----:B------:R-:W-:Y:S01]  /*5ed0*/  R2UR UR19, R16 ;  /* 0x00000000101372ca */ /* 0x000fe200000e0000 */
[----:B------:R-:W-:Y:S01]  /*5ee0*/  VIADD R20, R20, 0x80 ;  /* 0x0000008014147836 */ /* 0x000fe20000000000 */
[----:B------:R-:W-:Y:S01]  /*5ef0*/  ISETP.GT.AND P2, PT, R2, 0x1, PT ;  /* 0x000000010200780c */ /* 0x000fe20003f44270 */
[----:B------:R-:W-:Y:S01]  /*5f00*/  UIADD3 UR14, UR5, 0x100, URZ ;  /* 0x00000100050e7890 */ /* 0x000fe2000fffe03f */
[----:B------:R-:W-:Y:S01]  /*5f10*/  ISETP.NE.AND P1, PT, R6, 0x4, PT ;  /* 0x000000040600780c */ /* 0x000fe20003f25270 */
[----:B------:R-:W-:-:S02]  /*5f20*/  UIADD3.X UR5, URZ, UR23, URZ, UP0, !UPT ;  /* 0x000000173f057290 */ /* 0x000fc400087fe43f */
[----:B------:R-:W-:Y:S01]  /*5f30*/  UIADD3 UR15, UR8, 0x10100, URZ ;  /* 0x00010100080f7890 */ /* 0x000fe2000fffe03f */
[----:B------:R-:W-:Y:S02]  /*5f40*/  SEL R8, RZ, 0x1, P1 ;  /* 0x00000001ff087807 */ /* 0x000fe40000800000 */
[----:B------:R-:W-:Y:S01]  /*5f50*/  UMOV UR8, UR14 ;  /* 0x0000000e00087c82 */ /* 0x000fe20008000000 */
[----:B------:R-:W-:Y:S02]  /*5f60*/  SEL R6, R6, RZ, P1 ;  /* 0x000000ff06067207 */ /* 0x000fe40000800000 */
[----:B------:R-:W-:Y:S01]  /*5f70*/  LOP3.LUT R3, R3, R8, RZ, 0x3c, !PT ;  /* 0x0000000803037212 */ /* 0x000fe200078e3cff */
[----:B------:R0:W-:Y:S02]  /*5f80*/  UTMALDG.3D [UR8], [UR4], desc[UR6] ;  /* 0x00000608040075b4 */ /* 0x0001e40008011000 */
[----:B0-----:R-:W-:Y:S01]  /*5f90*/  UMOV UR8, UR15 ;  /* 0x0000000f00087c82 */ /* 0x001fe20008000000 */
[----:B------:R-:W-:-:S02]  /*5fa0*/  UMOV UR11, UR19 ;  /* 0x00000013000b7c82 */ /* 0x000fc40008000000 */
[----:B------:R0:W-:Y:S02]  /*5fb0*/  UTMALDG.3D [UR8], [UR24], desc[UR6] ;  /* 0x00000608180075b4 */ /* 0x0001e40008011000 */
[----:B0-----:R-:W-:Y:S05]  /*5fc0*/  @P2 BRA `(.L_x_112) ;  /* 0xfffffffc00482947 */ /* 0x001fea000383ffff */
.L_x_108:
[----:B------:R-:W-:Y:S05]  /*5fd0*/  BSYNC B1 ;  /* 0x0000000000017941 */ /* 0x000fea0003800000 */
.L_x_107:
[----:B------:R-:W-:Y:S01]  /*5fe0*/  LOP3.LUT P2, RZ, R14, 0xff, RZ, 0xc0, !PT ;  /* 0x000000ff0eff7812 */ /* 0x000fe2000784c0ff */
[----:B------:R-:W-:Y:S01]  /*5ff0*/  IMAD.IADD R10, R15, 0x1, R10 ;  /* 0x000000010f0a7824 */ /* 0x000fe200078e020a */
[----:B------:R-:W-:Y:S01]  /*6000*/  IADD3 R0, P5, R0, UR20, RZ ;  /* 0x0000001400007c10 */ /* 0x000fe2000ffbe0ff */
[----:B------:R-:W-:Y:S01]  /*6010*/  ULDC.64 UR4, c[0x0][0x650] ;  /* 0x0001940000047ab9 */ /* 0x000fe20000000a00 */
[----:B------:R-:W-:Y:S01]  /*6020*/  BSSY B1, `(.L_x_113) ;  /* 0x000006d000017945 */ /* 0x000fe20003800000 */
[----:B------:R-:W-:Y:S01]  /*6030*/  IMAD.MOV.U32 R12, RZ, RZ, -0x1 ;  /* 0xffffffffff0c7424 */ /* 0x000fe200078e00ff */
[----:B------:R-:W-:Y:S01]  /*6040*/  SHF.R.U32.HI R2, RZ, 0x2, R10 ;  /* 0x00000002ff027819 */ /* 0x000fe2000001160a */
[----:B------:R-:W-:Y:S01]  /*6050*/  IMAD.MOV.U32 R16, RZ, RZ, -0x1 ;  /* 0xffffffffff107424 */ /* 0x000fe200078e00ff */
[----:B------:R-:W-:Y:S01]  /*6060*/  ISETP.GT.U32.AND P1, PT, R10, 0x3, PT ;  /* 0x000000030a00780c */ /* 0x000fe20003f24070 */
[----:B------:R-:W-:Y:S01]  /*6070*/  IMAD.MOV.U32 R9, RZ, RZ, -0x1 ;  /* 0xffffffffff097424 */ /* 0x000fe200078e00ff */
[----:B------:R-:W-:-:S02]  /*6080*/  LOP3.LUT R2, R2, 0x1, RZ, 0xc0, !PT ;  /* 0x0000000102027812 */ /* 0x000fc400078ec0ff */
[----:B------:R-:W-:Y:S01]  /*6090*/  ISETP.LT.U32.AND P1, PT, R15, 0x4, P1 ;  /* 0x000000040f00780c */ /* 0x000fe20000f21070 */
[----:B------:R-:W0:Y:S01]  /*60a0*/  @P2 S2R R6, SR_CgaCtaId ;  /* 0x0000000000062919 */ /* 0x000e220000008800 */
[----:B------:R-:W-:Y:S02]  /*60b0*/  @P2 MOV R3, 0x400 ;  /* 0x0000040000032802 */ /* 0x000fe40000000f00 */
[----:B------:R-:W-:Y:S02]  /*60c0*/  IADD3.X R5, R5, UR13, RZ, P5, !PT ;  /* 0x0000000d05057c10 */ /* 0x000fe4000affe4ff */
[----:B------:R-:W-:Y:S02]  /*60d0*/  ISETP.GE.U32.AND P5, PT, R0, UR4, PT ;  /* 0x0000000400007c0c */ /* 0x000fe4000bfa6070 */
[----:B------:R-:W-:Y:S02]  /*60e0*/  LOP3.LUT R10, R10, 0x3, RZ, 0xc0, !PT ;  /* 0x000000030a0a7812 */ /* 0x000fe400078ec0ff */
[----:B------:R-:W-:-:S02]  /*60f0*/  PRMT R14, RZ, 0x7610, R14 ;  /* 0x00007610ff0e7816 */ /* 0x000fc4000000000e */
[----:B0-----:R-:W-:-:S04]  /*6100*/  @P2 LEA R3, R6, R3, 0x18 ;  /* 0x0000000306032211 */ /* 0x001fc800078ec0ff */
[----:B------:R0:W-:Y:S01]  /*6110*/  @P2 SYNCS.ARRIVE.TRANS64.A1T0 RZ, [R3+URZ+0x58], RZ ;  /* 0x000058ff03ff29a7 */ /* 0x0001e2000810003f */
[----:B------:R-:W-:Y:S02]  /*6120*/  ISETP.NE.U32.AND P2, PT, R2, 0x1, PT ;  /* 0x000000010200780c */ /* 0x000fe40003f45070 */
[----:B------:R-:W-:Y:S02]  /*6130*/  SEL R2, RZ, 0x1, !P1 ;  /* 0x00000001ff027807 */ /* 0x000fe40004800000 */
[----:B------:R-:W-:Y:S02]  /*6140*/  ISETP.GE.U32.AND.EX P1, PT, R5, UR5, PT, P5 ;  /* 0x0000000505007c0c */ /* 0x000fe4000bf26150 */
[----:B------:R-:W-:-:S04]  /*6150*/  ISETP.GT.U32.AND P2, PT, R15, 0x3, !P2 ;  /* 0x000000030f00780c */ /* 0x000fc80005744070 */
[----:B0-----:R-:W-:-:S04]  /*6160*/  SEL R3, RZ, 0x1, !P2 ;  /* 0x00000001ff037807 */ /* 0x001fc80005000000 */
[--C-:B------:R-:W-:Y:S02]  /*6170*/  LOP3.LUT R11, R3, R11, R2.reuse, 0x96, !PT ;  /* 0x0000000b030b7212 */ /* 0x100fe400078e9602 */
[----:B------:R-:W-:Y:S01]  /*6180*/  PRMT R2, RZ, 0x7610, R2 ;  /* 0x00007610ff027816 */ /* 0x000fe20000000002 */
[----:B------:R-:W-:Y:S06]  /*6190*/  @P1 BRA `(.L_x_114) ;  /* 0x0000000400541947 */ /* 0x000fec0003800000 */
[----:B------:R-:W-:Y:S01]  /*61a0*/  ULDC.64 UR4, c[0x0][0x628] ;  /* 0x00018a0000047ab9 */ /* 0x000fe20000000a00 */
[----:B------:R-:W0:Y:S01]  /*61b0*/  S2R R16, SR_CTAID.X ;  /* 0x0000000000107919 */ /* 0x000e220000002500 */
[----:B------:R-:W-:Y:S01]  /*61c0*/  ISETP.NE.U32.AND P1, PT, RZ, UR4, PT ;  /* 0x00000004ff007c0c */ /* 0x000fe2000bf25070 */
[----:B------:R-:W-:Y:S01]  /*61d0*/  ULDC UR7, c[0x0][0x630] ;  /* 0x00018c0000077ab9 */ /* 0x000fe20000000800 */
[----:B------:R-:W-:Y:S01]  /*61e0*/  IMAD.MOV.U32 R2, RZ, RZ, R0 ;  /* 0x000000ffff027224 */ /* 0x000fe200078e0000 */
[----:B------:R-:W1:Y:S01]  /*61f0*/  S2R R12, SR_CTAID.Y ;  /* 0x00000000000c7919 */ /* 0x000e620000002600 */
[----:B------:R-:W-:Y:S01]  /*6200*/  ISETP.NE.AND.EX P1, PT, RZ, UR5, PT, P1 ;  /* 0x00000005ff007c0c */ /* 0x000fe2000bf25310 */
[----:B------:R-:W-:-:S12]  /*6210*/  IMAD.MOV.U32 R3, RZ, RZ, R5 ;  /* 0x000000ffff037224 */ /* 0x000fd800078e0005 */
[----:B------:R-:W-:Y:S05]  /*6220*/  @!P1 BRA `(.L_x_115) ;  /* 0x0000000000289947 */ /* 0x000fea0003800000 */
[----:B------:R-:W-:Y:S02]  /*6230*/  ULDC UR6, c[0x0][0x634] ;  /* 0x00018d0000067ab9 */ /* 0x000fe40000000800 */
[----:B------:R-:W-:-:S05]  /*6240*/  IADD3 R9, P1, R0, UR6, RZ ;  /* 0x0000000600097c10 */ /* 0x000fca000ff3e0ff */
[----:B------:R-:W-:-:S04]  /*6250*/  IMAD.X R19, RZ, RZ, R5, P1 ;  /* 0x000000ffff137224 */ /* 0x000fc800008e0605 */
[----:B------:R-:W-:-:S04]  /*6260*/  IMAD.WIDE.U32 R6, R19, UR4, RZ ;  /* 0x0000000413067c25 */ /* 0x000fc8000f8e00ff */
[----:B------:R-:W-:-:S04]  /*6270*/  IMAD.WIDE.U32 R6, P1, R9, UR5, R6 ;  /* 0x0000000509067c25 */ /* 0x000fc8000f820006 */
[----:B------:R-:W-:-:S04]  /*6280*/  IMAD.WIDE.U32 R8, R9, UR4, RZ ;  /* 0x0000000409087c25 */ /* 0x000fc8000f8e00ff */
[----:B------:R-:W-:Y:S01]  /*6290*/  IMAD.X R3, RZ, RZ, RZ, P1 ;  /* 0x000000ffff037224 */ /* 0x000fe200008e06ff */
[----:B------:R-:W-:Y:S01]  /*62a0*/  IADD3 RZ, P1, R9, R6, RZ ;  /* 0x0000000609ff7210 */ /* 0x000fe20007f3e0ff */
[----:B------:R-:W-:-:S04]  /*62b0*/  IMAD.MOV.U32 R2, RZ, RZ, R7 ;  /* 0x000000ffff027224 */ /* 0x000fc800078e0007 */
[----:B------:R-:W-:-:S08]  /*62c0*/  IMAD.WIDE.U32.X R2, R19, UR5, R2, P1 ;  /* 0x0000000513027c25 */ /* 0x000fd000088e0402 */
.L_x_115:
[--C-:B------:R-:W-:Y:S01]  /*62d0*/  SHF.R.U64 R8, R2, UR7, R3.reuse ;  /* 0x0000000702087c19 */ /* 0x100fe20008001203 */
[----:B------:R-:W-:Y:S01]  /*62e0*/  ULDC.64 UR4, c[0x0][0x620] ;  /* 0x0001880000047ab9 */ /* 0x000fe20000000a00 */
[----:B------:R-:W-:Y:S01]  /*62f0*/  SHF.R.U32.HI R2, RZ, UR7, R3 ;  /* 0x00000007ff027c19 */ /* 0x000fe20008011603 */
[----:B------:R-:W-:Y:S01]  /*6300*/  IMAD.MOV.U32 R3, RZ, RZ, R5 ;  /* 0x000000ffff037224 */ /* 0x000fe200078e0005 */
[----:B------:R-:W-:Y:S01]  /*6310*/  IADD3 R7, P1, RZ, -R8, RZ ;  /* 0x80000008ff077210 */ /* 0x000fe20007f3e0ff */
[----:B------:R-:W2:Y:S01]  /*6320*/  LDC R25, c[0x0][0x144] ;  /* 0x00005100ff197b82 */ /* 0x000ea20000000800 */
[----:B0-----:R-:W-:Y:S01]  /*6330*/  I2FP.F32.U32 R9, R16 ;  /* 0x0000001000097245 */ /* 0x001fe20000201000 */
[----:B------:R-:W-:Y:S01]  /*6340*/  ULDC.64 UR8, c[0x0][0x640] ;  /* 0x0001900000087ab9 */ /* 0x000fe20000000a00 */
[----:B------:R-:W-:Y:S01]  /*6350*/  ULDC UR6, c[0x0][0x608] ;  /* 0x0001820000067ab9 */ /* 0x000fe20000000800 */
[----:B------:R-:W-:Y:S01]  /*6360*/  IMAD.X R2, RZ, RZ, ~R2, P1 ;  /* 0x000000ffff027224 */ /* 0x000fe200008e0e02 */
[----:B------:R-:W-:-:S03]  /*6370*/  ISETP.NE.U32.AND P1, PT, RZ, UR8, PT ;  /* 0x00000008ff007c0c */ /* 0x000fc6000bf25070 */
[----:B------:R-:W-:Y:S01]  /*6380*/  IMAD R6, R2, UR4, RZ ;  /* 0x0000000402067c24 */ /* 0x000fe2000f8e02ff */
[----:B------:R-:W0:Y:S01]  /*6390*/  LDC R19, c[0x0][0x148] ;  /* 0x00005200ff137b82 */ /* 0x000e220000000800 */
[----:B------:R-:W-:Y:S01]  /*63a0*/  IMAD.MOV.U32 R2, RZ, RZ, R0 ;  /* 0x000000ffff027224 */ /* 0x000fe200078e0000 */
[----:B------:R-:W-:-:S03]  /*63b0*/  ISETP.NE.AND.EX P1, PT, RZ, UR9, PT, P1 ;  /* 0x00000009ff007c0c */ /* 0x000fc6000bf25310 */
[----:B------:R-:W-:Y:S01]  /*63c0*/  IMAD.WIDE.U32 R2, R7, UR4, R2 ;  /* 0x0000000407027c25 */ /* 0x000fe2000f8e0002 */
[----:B------:R-:W-:-:S03]  /*63d0*/  ULDC UR4, c[0x0][0x150] ;  /* 0x0000540000047ab9 */ /* 0x000fc60000000800 */
[----:B------:R-:W-:Y:S02]  /*63e0*/  IMAD R7, R7, UR5, R6 ;  /* 0x0000000507077c24 */ /* 0x000fe4000f8e0206 */
[----:B------:R-:W-:Y:S01]  /*63f0*/  FMUL R6, R9, UR4 ;  /* 0x0000000409067c20 */ /* 0x000fe20008400000 */
[----:B------:R-:W-:Y:S01]  /*6400*/  ULDC UR4, c[0x0][0x618] ;  /* 0x0001860000047ab9 */ /* 0x000fe20000000800 */
[----:B------:R-:W-:Y:S01]  /*6410*/  ULDC UR5, c[0x0][0x154] ;  /* 0x0000550000057ab9 */ /* 0x000fe20000000800 */
[----:B------:R-:W-:-:S03]  /*6420*/  IMAD.IADD R3, R3, 0x1, R7 ;  /* 0x0000000103037824 */ /* 0x000fc600078e0207 */
[----:B------:R-:W3:Y:S02]  /*6430*/  F2I.U32.TRUNC.NTZ R6, R6 ;  /* 0x0000000600067305 */ /* 0x000ee4000020f000 */
[----:B------:R-:W-:Y:S02]  /*6440*/  SHF.R.U64 R9, R2, UR4, R3 ;  /* 0x0000000402097c19 */ /* 0x000fe40008001203 */
[----:B-1----:R-:W-:-:S05]  /*6450*/  I2FP.F32.U32 R2, R12 ;  /* 0x0000000c00027245 */ /* 0x002fca0000201000 */
[----:B------:R-:W-:Y:S01]  /*6460*/  FMUL R21, R2, UR5 ;  /* 0x0000000502157c20 */ /* 0x000fe20008400000 */
[----:B------:R-:W-:Y:S01]  /*6470*/  SHF.R.U32.HI R2, RZ, UR4, R3 ;  /* 0x00000004ff027c19 */ /* 0x000fe20008011603 */
[----:B------:R-:W-:-:S03]  /*6480*/  ULDC UR4, c[0x0][0x658] ;  /* 0x0001960000047ab9 */ /* 0x000fc60000000800 */
[--C-:B------:R-:W-:Y:S01]  /*6490*/  SHF.R.U64 R20, R9, UR6, R2.reuse ;  /* 0x0000000609147c19 */ /* 0x100fe20008001202 */
[----:B------:R-:W1:Y:S01]  /*64a0*/  F2I.U32.TRUNC.NTZ R21, R21 ;  /* 0x0000001500157305 */ /* 0x000e62000020f000 */
[----:B------:R-:W-:Y:S01]  /*64b0*/  SHF.R.U32.HI R3, RZ, UR6, R2 ;  /* 0x00000006ff037c19 */ /* 0x000fe20008011602 */
[----:B---3--:R-:W-:-:S03]  /*64c0*/  IMAD.MOV R6, RZ, RZ, -R6 ;  /* 0x000000ffff067224 */ /* 0x008fc600078e0a06 */
[--C-:B------:R-:W-:Y:S01]  /*64d0*/  SHF.R.U64 R18, R20, UR4, R3.reuse ;  /* 0x0000000414127c19 */ /* 0x100fe20008001203 */
[----:B--2---:R-:W-:Y:S01]  /*64e0*/  IMAD R16, R25, R6, R16 ;  /* 0x0000000619107224 */ /* 0x004fe200078e0210 */
[----:B------:R-:W-:-:S03]  /*64f0*/  SHF.R.U32.HI R23, RZ, UR4, R3 ;  /* 0x00000004ff177c19 */ /* 0x000fc60008011603 */
[----:B------:R-:W-:Y:S02]  /*6500*/  IMAD.MOV.U32 R2, RZ, RZ, R18 ;  /* 0x000000ffff027224 */ /* 0x000fe400078e0012 */
[----:B------:R-:W-:Y:S01]  /*6510*/  IMAD.MOV.U32 R3, RZ, RZ, R23 ;  /* 0x000000ffff037224 */ /* 0x000fe200078e0017 */
[----:B------:R-:W-:Y:S06]  /*6520*/  @!P1 BRA `(.L_x_116) ;  /* 0x0000000000289947 */ /* 0x000fec0003800000 */
[----:B------:R-:W-:Y:S02]  /*6530*/  ULDC UR4, c[0x0][0x64c] ;  /* 0x0001930000047ab9 */ /* 0x000fe40000000800 */
[----:B------:R-:W-:-:S05]  /*6540*/  IADD3 R3, P1, R18, UR4, RZ ;  /* 0x0000000412037c10 */ /* 0x000fca000ff3e0ff */
[----:B------:R-:W-:-:S04]  /*6550*/  IMAD.X R23, RZ, RZ, R23, P1 ;  /* 0x000000ffff177224 */ /* 0x000fc800008e0617 */
[----:B------:R-:W-:-:S04]  /*6560*/  IMAD.WIDE.U32 R6, R23, UR8, RZ ;  /* 0x0000000817067c25 */ /* 0x000fc8000f8e00ff */
[----:B------:R-:W-:-:S04]  /*6570*/  IMAD.WIDE.U32 R6, P1, R3, UR9, R6 ;  /* 0x0000000903067c25 */ /* 0x000fc8000f820006 */
[----:B------:R-:W-:-:S04]  /*6580*/  IMAD.WIDE.U32 R2, R3, UR8, RZ ;  /* 0x0000000803027c25 */ /* 0x000fc8000f8e00ff */
[----:B------:R-:W-:Y:S01]  /*6590*/  IMAD.MOV.U32 R2, RZ, RZ, R7 ;  /* 0x000000ffff027224 */ /* 0x000fe200078e0007 */
[----:B------:R-:W-:Y:S01]  /*65a0*/  IADD3 RZ, P2, R3, R6, RZ ;  /* 0x0000000603ff7210 */ /* 0x000fe20007f5e0ff */
[----:B------:R-:W-:-:S04]  /*65b0*/  IMAD.X R3, RZ, RZ, RZ, P1 ;  /* 0x000000ffff037224 */ /* 0x000fc800008e06ff */
[----:B------:R-:W-:-:S08]  /*65c0*/  IMAD.WIDE.U32.X R2, R23, UR9, R2, P2 ;  /* 0x0000000917027c25 */ /* 0x000fd000090e0402 */
.L_x_116:
[----:B------:R-:W-:Y:S01]  /*65d0*/  ULDC UR4, c[0x0][0x648] ;  /* 0x0001920000047ab9 */ /* 0x000fe20000000800 */
[----:B------:R-:W-:Y:S01]  /*65e0*/  LOP3.LUT R20, R20, UR17, RZ, 0xc0, !PT ;  /* 0x0000001114147c12 */ /* 0x000fe2000f8ec0ff */
[----:B-1----:R-:W-:Y:S01]  /*65f0*/  IMAD.MOV R21, RZ, RZ, -R21 ;  /* 0x000000ffff157224 */ /* 0x002fe200078e0a15 */
[----:B------:R-:W-:Y:S01]  /*6600*/  SHF.R.U64 R3, R2, UR4, R3 ;  /* 0x0000000402037c19 */ /* 0x000fe20008001203 */
[----:B------:R-:W-:Y:S01]  /*6610*/  ULDC UR4, c[0x0][0x638] ;  /* 0x00018e0000047ab9 */ /* 0x000fe20000000800 */
[----:B------:R-:W-:Y:S01]  /*6620*/  LOP3.LUT R9, R9, UR16, RZ, 0xc0, !PT ;  /* 0x0000001009097c12 */ /* 0x000fe2000f8ec0ff */
[----:B0-----:R-:W-:Y:S01]  /*6630*/  @P4 IMAD R16, R19, R21, R12 ;  /* 0x0000001513104224 */ /* 0x001fe200078e020c */
[----:B------:R-:W-:Y:S01]  /*6640*/  ULDC UR5, c[0x0][0x610] ;  /* 0x0001840000057ab9 */ /* 0x000fe20000000800 */
[----:B------:R-:W-:Y:S02]  /*6650*/  IMAD.MOV R7, RZ, RZ, -R3 ;  /* 0x000000ffff077224 */ /* 0x000fe400078e0a03 */
[----:B------:R-:W-:-:S02]  /*6660*/  IMAD R3, R3, UR18, R20 ;  /* 0x0000001203037c24 */ /* 0x000fc4000f8e0214 */
[----:B------:R-:W-:Y:S01]  /*6670*/  IMAD R18, R7, UR4, R18 ;  /* 0x0000000407127c24 */ /* 0x000fe2000f8e0212 */
[----:B------:R-:W-:Y:S01]  /*6680*/  ULDC UR4, c[0x0][0x600] ;  /* 0x0001800000047ab9 */ /* 0x000fe20000000800 */
[----:B------:R-:W-:Y:S02]  /*6690*/  IMAD R12, R3, UR5, R16 ;  /* 0x00000005030c7c24 */ /* 0x000fe4000f8e0210 */
[----:B------:R-:W-:Y:S02]  /*66a0*/  IMAD R3, R18, UR4, R9 ;  /* 0x0000000412037c24 */ /* 0x000fe4000f8e0209 */
[----:B------:R-:W-:Y:S02]  /*66b0*/  IMAD.MOV.U32 R2, RZ, RZ, 0x1 ;  /* 0x00000001ff027424 */ /* 0x000fe400078e00ff */
[----:B------:R-:W-:Y:S01]  /*66c0*/  IMAD.MOV.U32 R9, RZ, RZ, R8 ;  /* 0x000000ffff097224 */ /* 0x000fe200078e0008 */
[----:B------:R-:W-:Y:S02]  /*66d0*/  SEL R16, R3, R12, !P4 ;  /* 0x0000000c03107207 */ /* 0x000fe40006000000 */
[----:B------:R-:W-:-:S07]  /*66e0*/  SEL R12, R12, R3, !P4 ;  /* 0x000000030c0c7207 */ /* 0x000fce0006000000 */
.L_x_114:
[----:B------:R-:W-:Y:S05]  /*66f0*/  BSYNC B1 ;  /* 0x0000000000017941 */ /* 0x000fea0003800000 */
.L_x_113:
[----:B------:R-:W-:-:S13]  /*6700*/  LOP3.LUT P1, RZ, R2, 0xff, RZ, 0xc0, !PT ;  /* 0x000000ff02ff7812 */ /* 0x000fda000782c0ff */
[----:B------:R-:W-:Y:S05]  /*6710*/  @P1 BRA `(.L_x_117) ;  /* 0xfffffff400401947 */ /* 0x000fea000383ffff */
[----:B------:R-:W-:Y:S05]  /*6720*/  BSYNC B0 ;  /* 0x0000000000007941 */ /* 0x000fea0003800000 */
.L_x_105:
[----:B------:R-:W-:-:S03]  /*6730*/  UMOV UR4, 0xffffffff ;  /* 0xffffffff00047882 */ /* 0x000fc60000000000 */
[----:B------:R-:W-:Y:S05]  /*6740*/  BRA.DIV UR4, `(.L_x_118) ;  /* 0x00000006041c7947 */ /* 0x000fea000b800000 */
[----:B------:R-:W-:-:S13]  /*6750*/  ELECT P0, URZ, PT ;  /* 0x00000000003f782f */ /* 0x000fda0003800000 */
.L_x_132:
[----:B------:R-:W-:Y:S04]  /*6760*/  BSSY B0, `(.L_x_119) ;  /* 0x000002b000007945 */ /* 0x000fe80003800000 */
[----:B------:R-:W-:Y:S05]  /*6770*/  @!P0 BRA `(.L_x_120) ;  /* 0x0000000000a48947 */ /* 0x000fea0003800000 */
[----:B------:R-:W-:-:S04]  /*6780*/  LOP3.LUT R4, R4, 0x2, RZ, 0xfc, !PT ;  /* 0x0000000204047812 */ /* 0x000fc800078efcff */
[----:B------:R-:W-:-:S13]  /*6790*/  ISETP.NE.AND P0, PT, R4, 0x3, PT ;  /* 0x000000030400780c */ /* 0x000fda0003f05270 */
[----:B------:R-:W-:Y:S05]  /*67a0*/  @!P0 BRA `(.L_x_121) ;  /* 0x0000000000048947 */ /* 0x000fea0003800000 */
[----:B------:R-:W-:Y:S01]  /*67b0*/  BPT.TRAP 0x1 ;  /* 0x000000040000795c */ /* 0x000fe20000300000 */
.L_x_121:
[----:B------:R-:W0:Y:S01]  /*67c0*/  S2R R3, SR_CgaCtaId ;  /* 0x0000000000037919 */ /* 0x000e220000008800 */
[----:B------:R-:W-:Y:S02]  /*67d0*/  MOV R0, 0x400 ;  /* 0x0000040000007802 */ /* 0x000fe40000000f00 */
[----:B------:R-:W-:Y:S02]  /*67e0*/  SHF.L.U32 R2, R11, 0x1f, RZ ;  /* 0x0000001f0b027819 */ /* 0x000fe400000006ff */
[----:B0-----:R-:W-:-:S05]  /*67f0*/  LEA R3, R3, R0, 0x18 ;  /* 0x0000000003037211 */ /* 0x001fca00078ec0ff */
[----:B------:R-:W-:-:S04]  /*6800*/  VIADD R3, R3, 0x20 ;  /* 0x0000002003037836 */ /* 0x000fc80000000000 */
[C---:B------:R-:W-:Y:S02]  /*6810*/  IMAD R5, R10.reuse, 0x8, R3 ;  /* 0x000000080a057824 */ /* 0x040fe400078e0203 */
[----:B------:R-:W-:Y:S02]  /*6820*/  VIADD R10, R10, 0x1 ;  /* 0x000000010a0a7836 */ /* 0x000fe40000000000 */
[----:B------:R-:W0:Y:S03]  /*6830*/  SYNCS.PHASECHK.TRANS64.TRYWAIT P0, [R5+URZ], R2 ;  /* 0x00000002050075a7 */ /* 0x000e26000800017f */
[----:B------:R-:W-:-:S04]  /*6840*/  ISETP.NE.AND P1, PT, R10, 0x4, PT ;  /* 0x000000040a00780c */ /* 0x000fc80003f25270 */
[----:B------:R-:W-:Y:S02]  /*6850*/  SEL R0, RZ, 0x1, P1 ;  /* 0x00000001ff007807 */ /* 0x000fe40000800000 */
[----:B------:R-:W-:Y:S02]  /*6860*/  SEL R10, R10, RZ, P1 ;  /* 0x000000ff0a0a7207 */ /* 0x000fe40000800000 */
[----:B------:R-:W-:-:S03]  /*6870*/  LOP3.LUT R11, R11, R0, RZ, 0x3c, !PT ;  /* 0x000000000b0b7212 */ /* 0x000fc600078e3cff */
[----:B------:R-:W-:Y:S01]  /*6880*/  IMAD R7, R10, 0x8, R3 ;  /* 0x000000080a077824 */ /* 0x000fe200078e0203 */
[----:B------:R-:W-:Y:S01]  /*6890*/  SHF.L.U32 R4, R11, 0x1f, RZ ;  /* 0x0000001f0b047819 */ /* 0x000fe200000006ff */
[----:B0-----:R-:W-:Y:S06]  /*68a0*/  @!P0 BRA `(.L_x_122) ;  /* 0x0000000000e88947 */ /* 0x001fec0003800000 */
.L_x_133:
[----:B------:R-:W1:Y:S01]  /*68b0*/  SYNCS.PHASECHK.TRANS64.TRYWAIT P0, [R7+URZ], R4 ;  /* 0x00000004070075a7 */ /* 0x000e62000800017f */
[----:B------:R-:W-:-:S05]  /*68c0*/  VIADD R0, R10, 0x1 ;  /* 0x000000010a007836 */ /* 0x000fca0000000000 */
[----:B------:R-:W-:-:S04]  /*68d0*/  ISETP.NE.AND P1, PT, R0, 0x4, PT ;  /* 0x000000040000780c */ /* 0x000fc80003f25270 */
[----:B0-----:R-:W-:Y:S02]  /*68e0*/  SEL R2, RZ, 0x1, P1 ;  /* 0x00000001ff027807 */ /* 0x001fe40000800000 */
[----:B------:R-:W-:Y:S02]  /*68f0*/  SEL R0, R0, RZ, P1 ;  /* 0x000000ff00007207 */ /* 0x000fe40000800000 */
[----:B------:R-:W-:-:S03]  /*6900*/  LOP3.LUT R11, R11, R2, RZ, 0x3c, !PT ;  /* 0x000000020b0b7212 */ /* 0x000fc600078e3cff */
[----:B------:R-:W-:Y:S01]  /*6910*/  IMAD R6, R0, 0x8, R3 ;  /* 0x0000000800067824 */ /* 0x000fe200078e0203 */
[----:B------:R-:W-:Y:S01]  /*6920*/  SHF.L.U32 R5, R11, 0x1f, RZ ;  /* 0x0000001f0b057819 */ /* 0x000fe200000006ff */
[----:B-1----:R-:W-:Y:S06]  /*6930*/  @!P0 BRA `(.L_x_123) ;  /* 0x0000000000d88947 */ /* 0x002fec0003800000 */
.L_x_134:
[----:B------:R-:W1:Y:S01]  /*6940*/  SYNCS.PHASECHK.TRANS64.TRYWAIT P0, [R6+URZ], R5 ;  /* 0x00000005060075a7 */ /* 0x000e62000800017f */
[----:B------:R-:W-:-:S05]  /*6950*/  VIADD R0, R0, 0x1 ;  /* 0x0000000100007836 */ /* 0x000fca0000000000 */
[----:B------:R-:W-:-:S04]  /*6960*/  ISETP.NE.AND P1, PT, R0, 0x4, PT ;  /* 0x000000040000780c */ /* 0x000fc80003f25270 */
[----:B------:R-:W-:Y:S02]  /*6970*/  SEL R2, RZ, 0x1, P1 ;  /* 0x00000001ff027807 */ /* 0x000fe40000800000 */
[----:B------:R-:W-:Y:S02]  /*6980*/  SEL R0, R0, RZ, P1 ;  /* 0x000000ff00007207 */ /* 0x000fe40000800000 */
[----:B------:R-:W-:Y:S01]  /*6990*/  LOP3.LUT R2, R11, R2, RZ, 0x3c, !PT ;  /* 0x000000020b027212 */ /* 0x000fe200078e3cff */
[----:B-1----:R-:W-:Y:S06]  /*69a0*/  @!P0 BRA `(.L_x_124) ;  /* 0x0000000000d08947 */ /* 0x002fec0003800000 */
.L_x_135:
[----:B------:R-:W-:Y:S01]  /*69b0*/  IMAD R3, R0, 0x8, R3 ;  /* 0x0000000800037824 */ /* 0x000fe200078e0203 */
[----:B------:R-:W-:-:S07]  /*69c0*/  SHF.L.U32 R0, R2, 0x1f, RZ ;  /* 0x0000001f02007819 */ /* 0x000fce00000006ff */
.L_x_125:
[----:B--2---:R2:W3:Y:S02]  /*69d0*/  SYNCS.PHASECHK.TRANS64.TRYWAIT P0, [R3+URZ], R0 ;  /* 0x00000000030075a7 */ /* 0x0044e4000800017f */
[----:B---3--:R-:W-:Y:S05]  /*69e0*/  @!P0 NANOSLEEP.SYNCS 0x989680 ;  /* 0x009896800000895d */ /* 0x008fea0003900000 */
[----:B------:R-:W3:Y:S02]  /*69f0*/  @!P0 SYNCS.PHASECHK.TRANS64 P0, [R3+URZ], R0 ;  /* 0x00000000030085a7 */ /* 0x000ee4000800007f */
[----:B---3--:R-:W-:Y:S05]  /*6a00*/  @!P0 BRA `(.L_x_125) ;  /* 0xfffffffc00f08947 */ /* 0x008fea000383ffff */
.L_x_120:
[----:B------:R-:W-:Y:S05]  /*6a10*/  BSYNC B0 ;  /* 0x0000000000007941 */ /* 0x000fea0003800000 */
.L_x_119:
[----:B------:R-:W-:Y:S05]  /*6a20*/  EXIT ;  /* 0x000000000000794d */ /* 0x000fea0003800000 */
.L_x_17:
[----:B-1----:R-:W-:-:S04]  /*6a30*/  IMAD.U32 R7, RZ, RZ, UR6 ;  /* 0x00000006ff077e24 */ /* 0x002fc8000f8e00ff */
[----:B------:R1:W3:Y:S03]  /*6a40*/  SYNCS.PHASECHK.TRANS64.TRYWAIT P0, [R7+URZ], R6 ;  /* 0x00000006070075a7 */ /* 0x0002e6000800017f */
[----:B---3--:R-:W-:Y:S05]  /*6a50*/  @!P0 NANOSLEEP.SYNCS 0x989680 ;  /* 0x009896800000895d */ /* 0x008fea0003900000 */
[----:B------:R-:W3:Y:S02]  /*6a60*/  @!P0 SYNCS.PHASECHK.TRANS64 P0, [R7+URZ], R6 ;  /* 0x00000006070085a7 */ /* 0x000ee4000800007f */
[----:B---3--:R-:W-:Y:S05]  /*6a70*/  @!P0 BRA `(.L_x_17) ;  /* 0xfffffffc00ec8947 */ /* 0x008fea000383ffff */
[----:B------:R-:W-:Y:S05]  /*6a80*/  BRA `(.L_x_16) ;  /* 0xffffffa800387947 */ /* 0x000fea000383ffff */
.L_x_23:
[----:B-1----:R-:W-:-:S04]  /*6a90*/  IMAD.U32 R8, RZ, RZ, UR12 ;  /* 0x0000000cff087e24 */ /* 0x002fc8000f8e00ff */
[----:B------:R1:W3:Y:S03]  /*6aa0*/  SYNCS.PHASECHK.TRANS64.TRYWAIT P0, [R8+URZ], R7 ;  /* 0x00000007080075a7 */ /* 0x0002e6000800017f */
[----:B---3--:R-:W-:Y:S05]  /*6ab0*/  @!P0 NANOSLEEP.SYNCS 0x989680 ;  /* 0x009896800000895d */ /* 0x008fea0003900000 */
[----:B------:R-:W3:Y:S02]  /*6ac0*/  @!P0 SYNCS.PHASECHK.TRANS64 P0, [R8+URZ], R7 ;  /* 0x00000007080085a7 */ /* 0x000ee4000800007f */
[----:B---3--:R-:W-:Y:S05]  /*6ad0*/  @!P0 BRA `(.L_x_23) ;  /* 0xfffffffc00ec8947 */ /* 0x008fea000383ffff */
[----:B------:R-:W-:Y:S05]  /*6ae0*/  BRA `(.L_x_22) ;  /* 0xffffffac00ec7947 */ /* 0x000fea000383ffff */
.L_x_106:
[----:B------:R-:W-:Y:S01]  /*6af0*/  BSSY B1, `(.L_x_126) ;  /* 0x0000006000017945 */ /* 0x000fe20003800000 */
[----:B------:R-:W-:-:S07]  /*6b00*/  IMAD.MOV.U32 R2, RZ, RZ, -0x1 ;  /* 0xffffffffff027424 */ /* 0x000fce00078e00ff */
[----:B------:R-:W-:Y:S05]  /*6b10*/  WARPSYNC.COLLECTIVE R2, `(.L_x_127) ;  /* 0x00000000020c7348 */ /* 0x000fea0003c00000 */
[----:B------:R-:W-:Y:S02]  /*6b20*/  ELECT P1, UR62, PT ;  /* 0x00000000003e782f */ /* 0x000fe40003820000 */
[----:B------:R-:W-:Y:S01]  /*6b30*/  MOV R2, UR62 ;  /* 0x0000003e00027c02 */ /* 0x000fe20008000f00 */
[----:B------:R-:W-:Y:S10]  /*6b40*/  ENDCOLLECTIVE ;  /* 0x000000000000791b */ /* 0x000ff40003800000 */
.L_x_127:
[----:B------:R-:W-:Y:S05]  /*6b50*/  BSYNC B1 ;  /* 0x0000000000017941 */ /* 0x000fea0003800000 */
.L_x_126:
[----:B------:R-:W-:Y:S05]  /*6b60*/  BRA `(.L_x_128) ;  /* 0xfffffff000387947 */ /* 0x000fea000383ffff */
.L_x_109:
[----:B-1----:R1:W2:Y:S02]  /*6b70*/  SYNCS.PHASECHK.TRANS64.TRYWAIT P1, [R18+URZ+0x20], R7 ;  /* 0x00002007120075a7 */ /* 0x0022a4000802017f */
[----:B--2---:R-:W-:Y:S05]  /*6b80*/  @!P1 NANOSLEEP.SYNCS 0x989680 ;  /* 0x009896800000995d */ /* 0x004fea0003900000 */
[----:B------:R-:W2:Y:S02]  /*6b90*/  @!P1 SYNCS.PHASECHK.TRANS64 P1, [R18+URZ+0x20], R7 ;  /* 0x00002007120095a7 */ /* 0x000ea4000802007f */
[----:B--2---:R-:W-:Y:S05]  /*6ba0*/  @!P1 BRA `(.L_x_109) ;  /* 0xfffffffc00f09947 */ /* 0x004fea000383ffff */
[----:B------:R-:W-:Y:S05]  /*6bb0*/  BRA `(.L_x_129) ;  /* 0xfffffff0006c7947 */ /* 0x000fea000383ffff */
.L_x_118:
[----:B------:R-:W-:Y:S01]  /*6bc0*/  BSSY B0, `(.L_x_130) ;  /* 0x0000006000007945 */ /* 0x000fe20003800000 */
[----:B------:R-:W-:-:S07]  /*6bd0*/  IMAD.MOV.U32 R2, RZ, RZ, -0x1 ;  /* 0xffffffffff027424 */ /* 0x000fce00078e00ff */
[----:B------:R-:W-:Y:S05]  /*6be0*/  WARPSYNC.COLLECTIVE R2, `(.L_x_131) ;  /* 0x00000000020c7348 */ /* 0x000fea0003c00000 */
[----:B------:R-:W-:Y:S02]  /*6bf0*/  ELECT P1, UR62, PT ;  /* 0x00000000003e782f */ /* 0x000fe40003820000 */
[----:B------:R-:W-:Y:S01]  /*6c00*/  MOV R2, UR62 ;  /* 0x0000003e00027c02 */ /* 0x000fe20008000f00 */
[----:B------:R-:W-:Y:S10]  /*6c10*/  ENDCOLLECTIVE ;  /* 0x000000000000791b */ /* 0x000ff40003800000 */
.L_x_131:
[----:B------:R-:W-:Y:S05]  /*6c20*/  BSYNC B0 ;  /* 0x0000000000007941 */ /* 0x000fea0003800000 */
.L_x_130:
[----:B------:R-:W-:Y:S01]  /*6c30*/  PLOP3.LUT P0, PT, P1, PT, PT, 0x80, 0x0 ;  /* 0x000000000000781c */ /* 0x000fe20000f0f070 */
[----:B------:R-:W-:-:S12]  /*6c40*/  BRA `(.L_x_132) ;  /* 0xfffffff800c47947 */ /* 0x000fd8000383ffff */
.L_x_122:
[----:B0-----:R0:W1:Y:S02]  /*6c50*/  SYNCS.PHASECHK.TRANS64.TRYWAIT P0, [R5+URZ], R2 ;  /* 0x00000002050075a7 */ /* 0x001064000800017f */
[----:B-1----:R-:W-:Y:S05]  /*6c60*/  @!P0 NANOSLEEP.SYNCS 0x989680 ;  /* 0x009896800000895d */ /* 0x002fea0003900000 */
[----:B------:R-:W1:Y:S02]  /*6c70*/  @!P0 SYNCS.PHASECHK.TRANS64 P0, [R5+URZ], R2 ;  /* 0x00000002050085a7 */ /* 0x000e64000800007f */
[----:B-1----:R-:W-:Y:S05]  /*6c80*/  @!P0 BRA `(.L_x_122) ;  /* 0xfffffffc00f08947 */ /* 0x002fea000383ffff */
[----:B------:R-:W-:Y:S05]  /*6c90*/  BRA `(.L_x_133) ;  /* 0xfffffffc00047947 */ /* 0x000fea000383ffff */
.L_x_123:
[----:B0-----:R0:W1:Y:S02]  /*6ca0*/  SYNCS.PHASECHK.TRANS64.TRYWAIT P0, [R7+URZ], R4 ;  /* 0x00000004070075a7 */ /* 0x001064000800017f */
[----:B-1----:R-:W-:Y:S05]  /*6cb0*/  @!P0 NANOSLEEP.SYNCS 0x989680 ;  /* 0x009896800000895d */ /* 0x002fea0003900000 */
[----:B------:R-:W1:Y:S02]  /*6cc0*/  @!P0 SYNCS.PHASECHK.TRANS64 P0, [R7+URZ], R4 ;  /* 0x00000004070085a7 */ /* 0x000e64000800007f */
[----:B-1----:R-:W-:Y:S05]  /*6cd0*/  @!P0 BRA `(.L_x_123) ;  /* 0xfffffffc00f08947 */ /* 0x002fea000383ffff */
[----:B------:R-:W-:Y:S05]  /*6ce0*/  BRA `(.L_x_134) ;  /* 0xfffffffc00147947 */ /* 0x000fea000383ffff */
.L_x_124:
[----:B-1----:R1:W2:Y:S02]  /*6cf0*/  SYNCS.PHASECHK.TRANS64.TRYWAIT P0, [R6+URZ], R5 ;  /* 0x00000005060075a7 */ /* 0x0022a4000800017f */
[----:B--2---:R-:W-:Y:S05]  /*6d00*/  @!P0 NANOSLEEP.SYNCS 0x989680 ;  /* 0x009896800000895d */ /* 0x004fea0003900000 */
[----:B------:R-:W2:Y:S02]  /*6d10*/  @!P0 SYNCS.PHASECHK.TRANS64 P0, [R6+URZ], R5 ;  /* 0x00000005060085a7 */ /* 0x000ea4000800007f */
[----:B--2---:R-:W-:Y:S05]  /*6d20*/  @!P0 BRA `(.L_x_124) ;  /* 0xfffffffc00f08947 */ /* 0x004fea000383ffff */
[----:B------:R-:W-:Y:S05]  /*6d30*/  BRA `(.L_x_135) ;  /* 0xfffffffc001c7947 */ /* 0x000fea000383ffff */
.L_x_136:
[----:B------:R-:W-:-:S00]  /*6d40*/  BRA `(.L_x_136) ;  /* 0xfffffffc00fc7947 */ /* 0x000fc0000383ffff */
[----:B------:R-:W-:-:S00]  /*6d50*/  NOP ;  /* 0x0000000000007918 */ /* 0x000fc00000000000 */
        /* <DEDUP_REMOVED lines=10> */
.L_x_137:


//--------------------- .nv.shared._ZN7cutlass13device_kernelINS_4gemm6kernel13GemmUniversalIN4cute5tupleIJiiiiEEENS1_10collective13CollectiveMmaINS1_37MainloopSm90TmaGmmaWarpSpecializedFP8ILi4ENS5_IJNS4_1CILi1EEESB_SB_EEENS1_35KernelTmaWarpSpecializedCooperativeEEENS5_IJNSA_ILi128EEENSA_ILi64EEESF_EEENS_12float_e4m3_tENS5_IJlSB_lEEESI_SJ_NS4_8TiledMMAINS4_8MMA_AtomIJNS4_4SM904GMMA30MMA_64x64x32_F32E4M3E4M3_SS_TNILNSN_7ScaleInE1ELSP_1EEEEEENS4_6LayoutINS5_IJNSA_ILi2EEESB_SB_EEENS5_IJSB_NSA_ILi0EEESV_EEEEENS5_IJNS4_10UnderscoreESY_SY_EEEEENS4_13SM90_TMA_LOADENS4_14ComposedLayoutINS4_7SwizzleILi3ELi4ELi3EEENS4_18smem_ptr_flag_bitsILi8EEENSS_INS5_IJNSA_ILi8EEESF_EEENS5_IJSF_SB_EEEEEEEvNS4_8identityES11_S1B_vS1C_EENS_8epilogue10collective6detail29Sm90TmaWarpSpecializedAdapterINS1F_15DefaultEpilogueISI_SJ_SJ_NS1E_6thread17LinearCombinationISI_Li1EffLNS1J_9ScaleType4KindE0ELNS_15FloatRoundStyleE2ESI_EENS1_15EpilogueDefaultEEEEEvvEEEEvNT_6ParamsE --------------------------
	.section	.nv.shared._ZN7cutlass13device_kernelINS_4gemm6kernel13GemmUniversalIN4cute5tupleIJiiiiEEENS1_10collective13CollectiveMmaINS1_37MainloopSm90TmaGmmaWarpSpecializedFP8ILi4ENS5_IJNS4_1CILi1EEESB_SB_EEENS1_35KernelTmaWarpSpecializedCooperativeEEENS5_IJNSA_ILi128EEENSA_ILi64EEESF_EEENS_12float_e4m3_tENS5_IJlSB_lEEESI_SJ_NS4_8TiledMMAINS4_8MMA_AtomIJNS4_4SM904GMMA30MMA_64x64x32_F32E4M3E4M3_SS_TNILNSN_7ScaleInE1ELSP_1EEEEEENS4_6LayoutINS5_IJNSA_ILi2EEESB_SB_EEENS5_IJSB_NSA_ILi0EEESV_EEEEENS5_IJNS4_10UnderscoreESY_SY_EEEEENS4_13SM90_TMA_LOADENS4_14ComposedLayoutINS4_7SwizzleILi3ELi4ELi3EEENS4_18smem_ptr_flag_bitsILi8EEENSS_INS5_IJNSA_ILi8EEESF_EEENS5_IJSF_SB_EEEEEEEvNS4_8identityES11_S1B_vS1C_EENS_8epilogue10collective6detail29Sm90TmaWarpSpecializedAdapterINS1F_15DefaultEpilogueISI_SJ_SJ_NS1E_6thread17LinearCombinationISI_Li1EffLNS1J_9ScaleType4KindE0ELNS_15FloatRoundStyleE2ESI_EENS1_15EpilogueDefaultEEEEEvvEEEEvNT_6ParamsE,"aw",@nobits
	.sectionflags	@""
	.align	16
	.zero		1024


//--------------------- .nv.shared.reserved.0     --------------------------
	.section	.nv.shared.reserved.0,"aw",@nobits
	.weak		__nv_reservedSMEM_offset_0_alias
	.size		__nv_reservedSMEM_offset_0_alias, 0, 0
	.other		__nv_reservedSMEM_offset_0_alias,@"STO_CUDA_RESERVED_SHARED STV_DEFAULT"
__nv_reservedSMEM_offset_0_alias:
	.zero		0


//--------------------- .nv.global                --------------------------
	.section	.nv.global,"aw",@nobits
.nv.global:
	.type		_ZN39_INTERNAL_0d6f6c29_4_k_cu_31b75eac_46844cute1_E,@object
	.size		_ZN39_INTERNAL_0d6f6c29_4_k_cu_31b75eac_46844cute1_E,(_ZN39_INTERNAL_0d6f6c29_4_k_cu_31b75eac_46844cuda3std3__45__cpo6cbeginE - _ZN39_INTERNAL_0d6f6c29_4_k_cu_31b75eac_46844cute1_E)
_ZN39_INTERNAL_0d6f6c29_4_k_cu_31b75eac_46844cute1_E:
	.zero		1
	.type		_ZN39_INTERNAL_0d6f6c29_4_k_cu_31b75eac_46844cuda3std3__45__cpo6cbeginE,@object
	.size		_ZN39_INTERNAL_0d6f6c29_4_k_cu_31b75eac_46844cuda3std3__45__cpo6cbeginE,(_ZN39_INTERNAL_0d6f6c29_4_k_cu_31b75eac_46844cuda3std3__48in_placeE - _ZN39_INTERNAL_0d6f6c29_4_k_cu_31b75eac_46844cuda3std3__45__cpo6cbeginE)
_ZN39_INTERNAL_0d6f6c29_4_k_cu_31b75eac_46844cuda3std3__45__cpo6cbeginE:
	.zero		1
	.type		_ZN39_INTERNAL_0d6f6c29_4_k_cu_31b75eac_46844cuda3std3__48in_placeE,@object
	.size		_ZN39_INTERNAL_0d6f6c29_4_k_cu_31b75eac_46844cuda3std3__48in_placeE,(_ZN39_INTERNAL_0d6f6c29_4_k_cu_31b75eac_46844cuda3std6ranges3__45__cpo9iter_moveE - _ZN39_INTERNAL_0d6f6c29_4_k_cu_31b75eac_46844cuda3std3__48in_placeE)
_ZN39_INTERNAL_0d6f6c29_4_k_cu_31b75eac_46844cuda3std3__48in_placeE:
	.zero		1
	.type		_ZN39_INTERNAL_0d6f6c29_4_k_cu_31b75eac_46844cuda3std6ranges3__45__cpo9iter_moveE,@object
	.size		_ZN39_INTERNAL_0d6f6c29_4_k_cu_31b75eac_46844cuda3std6ranges3__45__cpo9iter_moveE,(_ZN39_INTERNAL_0d6f6c29_4_k_cu_31b75eac_46844cuda3std3__45__cpo5beginE - _ZN39_INTERNAL_0d6f6c29_4_k_cu_31b75eac_46844cuda3std6ranges3__45__cpo9iter_moveE)
_ZN39_INTERNAL_0d6f6c29_4_k_cu_31b75eac_46844cuda3std6ranges3__45__cpo9iter_moveE:
	.zero		1
	.type		_ZN39_INTERNAL_0d6f6c29_4_k_cu_31b75eac_46844cuda3std3__45__cpo5beginE,@object
	.size		_ZN39_INTERNAL_0d6f6c29_4_k_cu_31b75eac_46844cuda3std3__45__cpo5beginE,(_ZN39_INTERNAL_0d6f6c29_4_k_cu_31b75eac_46844cuda3std3__441_GLOBAL__N__0d6f6c29_4_k_cu_31b75eac_46846ignoreE - _ZN39_INTERNAL_0d6f6c29_4_k_cu_31b75eac_46844cuda3std3__45__cpo5beginE)
_ZN39_INTERNAL_0d6f6c29_4_k_cu_31b75eac_46844cuda3std3__45__cpo5beginE:
	.zero		1
	.type		_ZN39_INTERNAL_0d6f6c29_4_k_cu_31b75eac_46844cuda3std3__441_GLOBAL__N__0d6f6c29_4_k_cu_31b75eac_46846ignoreE,@object
	.size		_ZN39_INTERNAL_0d6f6c29_4_k_cu_31b75eac_46844cuda3std3__441_GLOBAL__N__0d6f6c29_4_k_cu_31b75eac_46846ignoreE,(_ZN39_INTERNAL_0d6f6c29_4_k_cu_31b75eac_46844cute7productE - _ZN39_INTERNAL_0d6f6c29_4_k_cu_31b75eac_46844cuda3std3__441_GLOBAL__N__0d6f6c29_4_k_cu_31b75eac_46846ignoreE)
_ZN39_INTERNAL_0d6f6c29_4_k_cu_31b75eac_46844cuda3std3__441_GLOBAL__N__0d6f6c29_4_k_cu_31b75eac_46846ignoreE:
	.zero		1
	.type		_ZN39_INTERNAL_0d6f6c29_4_k_cu_31b75eac_46844cute7productE,@object
	.size		_ZN39_INTERNAL_0d6f6c29_4_k_cu_31b75eac_46844cute7productE,(_ZN39_INTERNAL_0d6f6c29_4_k_cu_31b75eac_46844cuda3std3__45__cpo3endE - _ZN39_INTERNAL_0d6f6c29_4_k_cu_31b75eac_46844cute7productE)
_ZN39_INTERNAL_0d6f6c29_4_k_cu_31b75eac_46844cute7productE:
	.zero		1
	.type		_ZN39_INTERNAL_0d6f6c29_4_k_cu_31b75eac_46844cuda3std3__45__cpo3endE,@object
	.size		_ZN39_INTERNAL_0d6f6c29_4_k_cu_31b75eac_46844cuda3std3__45__cpo3endE,(_ZN39_INTERNAL_0d6f6c29_4_k_cu_31b75eac_46844cuda3std3__419piecewise_constructE - _ZN39_INTERNAL_0d6f6c29_4_k_cu_31b75eac_46844cuda3std3__45__cpo3endE)
_ZN39_INTERNAL_0d6f6c29_4_k_cu_31b75eac_46844cuda3std3__45__cpo3endE:
	.zero		1
	.type		_ZN39_INTERNAL_0d6f6c29_4_k_cu_31b75eac_46844cuda3std3__419piecewise_constructE,@object
	.size		_ZN39_INTERNAL_0d6f6c29_4_k_cu_31b75eac_46844cuda3std3__419piecewise_constructE,(_ZN39_INTERNAL_0d6f6c29_4_k_cu_31b75eac_46844cuda3std3__45__cpo4cendE - _ZN39_INTERNAL_0d6f6c29_4_k_cu_31b75eac_46844cuda3std3__419piecewise_constructE)
_ZN39_INTERNAL_0d6f6c29_4_k_cu_31b75eac_46844cuda3std3__419piecewise_constructE:
	.zero		1
	.type		_ZN39_INTERNAL_0d6f6c29_4_k_cu_31b75eac_46844cuda3std3__45__cpo4cendE,@object
	.size		_ZN39_INTERNAL_0d6f6c29_4_k_cu_31b75eac_46844cuda3std3__45__cpo4cendE,(_ZN39_INTERNAL_0d6f6c29_4_k_cu_31b75eac_46844cuda3std6ranges3__45__cpo4swapE - _ZN39_INTERNAL_0d6f6c29_4_k_cu_31b75eac_46844cuda3std3__45__cpo4cendE)
_ZN39_INTERNAL_0d6f6c29_4_k_cu_31b75eac_46844cuda3std3__45__cpo4cendE:
	.zero		1
	.type		_ZN39_INTERNAL_0d6f6c29_4_k_cu_31b75eac_46844cuda3std6ranges3__45__cpo4swapE,@object
	.size		_ZN39_INTERNAL_0d6f6c29_4_k_cu_31b75eac_46844cuda3std6ranges3__45__cpo4swapE,(.L_7 - _ZN39_INTERNAL_0d6f6c29_4_k_cu_31b75eac_46844cuda3std6ranges3__45__cpo4swapE)
_ZN39_INTERNAL_0d6f6c29_4_k_cu_31b75eac_46844cuda3std6ranges3__45__cpo4swapE:
	.zero		1
.L_7:


//--------------------- .nv.constant0._ZN7cutlass13device_kernelINS_4gemm6kernel13GemmUniversalIN4cute5tupleIJiiiiEEENS1_10collective13CollectiveMmaINS1_37MainloopSm90TmaGmmaWarpSpecializedFP8ILi4ENS5_IJNS4_1CILi1EEESB_SB_EEENS1_35KernelTmaWarpSpecializedCooperativeEEENS5_IJNSA_ILi128EEENSA_ILi64EEESF_EEENS_12float_e4m3_tENS5_IJlSB_lEEESI_SJ_NS4_8TiledMMAINS4_8MMA_AtomIJNS4_4SM904GMMA30MMA_64x64x32_F32E4M3E4M3_SS_TNILNSN_7ScaleInE1ELSP_1EEEEEENS4_6LayoutINS5_IJNSA_ILi2EEESB_SB_EEENS5_IJSB_NSA_ILi0EEESV_EEEEENS5_IJNS4_10UnderscoreESY_SY_EEEEENS4_13SM90_TMA_LOADENS4_14ComposedLayoutINS4_7SwizzleILi3ELi4ELi3EEENS4_18smem_ptr_flag_bitsILi8EEENSS_INS5_IJNSA_ILi8EEESF_EEENS5_IJSF_SB_EEEEEEEvNS4_8identityES11_S1B_vS1C_EENS_8epilogue10collective6detail29Sm90TmaWarpSpecializedAdapterINS1F_15DefaultEpilogueISI_SJ_SJ_NS1E_6thread17LinearCombinationISI_Li1EffLNS1J_9ScaleType4KindE0ELNS_15FloatRoundStyleE2ESI_EENS1_15EpilogueDefaultEEEEEvvEEEEvNT_6ParamsE --------------------------
	.section	.nv.constant0._ZN7cutlass13device_kernelINS_4gemm6kernel13GemmUniversalIN4cute5tupleIJiiiiEEENS1_10collective13CollectiveMmaINS1_37MainloopSm90TmaGmmaWarpSpecializedFP8ILi4ENS5_IJNS4_1CILi1EEESB_SB_EEENS1_35KernelTmaWarpSpecializedCooperativeEEENS5_IJNSA_ILi128EEENSA_ILi64EEESF_EEENS_12float_e4m3_tENS5_IJlSB_lEEESI_SJ_NS4_8TiledMMAINS4_8MMA_AtomIJNS4_4SM904GMMA30MMA_64x64x32_F32E4M3E4M3_SS_TNILNSN_7ScaleInE1ELSP_1EEEEEENS4_6LayoutINS5_IJNSA_ILi2EEESB_SB_EEENS5_IJSB_NSA_ILi0EEESV_EEEEENS5_IJNS4_10UnderscoreESY_SY_EEEEENS4_13SM90_TMA_LOADENS4_14ComposedLayoutINS4_7SwizzleILi3ELi4ELi3EEENS4_18smem_ptr_flag_bitsILi8EEENSS_INS5_IJNSA_ILi8EEESF_EEENS5_IJSF_SB_EEEEEEEvNS4_8identityES11_S1B_vS1C_EENS_8epilogue10collective6detail29Sm90TmaWarpSpecializedAdapterINS1F_15DefaultEpilogueISI_SJ_SJ_NS1E_6thread17LinearCombinationISI_Li1EffLNS1J_9ScaleType4KindE0ELNS_15FloatRoundStyleE2ESI_EENS1_15EpilogueDefaultEEEEEvvEEEEvNT_6ParamsE,"a",@progbits
	.sectionflags	@""
	.align	4
.nv.constant0._ZN7cutlass13device_kernelINS_4gemm6kernel13GemmUniversalIN4cute5tupleIJiiiiEEENS1_10collective13CollectiveMmaINS1_37MainloopSm90TmaGmmaWarpSpecializedFP8ILi4ENS5_IJNS4_1CILi1EEESB_SB_EEENS1_35KernelTmaWarpSpecializedCooperativeEEENS5_IJNSA_ILi128EEENSA_ILi64EEESF_EEENS_12float_e4m3_tENS5_IJlSB_lEEESI_SJ_NS4_8TiledMMAINS4_8MMA_AtomIJNS4_4SM904GMMA30MMA_64x64x32_F32E4M3E4M3_SS_TNILNSN_7ScaleInE1ELSP_1EEEEEENS4_6LayoutINS5_IJNSA_ILi2EEESB_SB_EEENS5_IJSB_NSA_ILi0EEESV_EEEEENS5_IJNS4_10UnderscoreESY_SY_EEEEENS4_13SM90_TMA_LOADENS4_14ComposedLayoutINS4_7SwizzleILi3ELi4ELi3EEENS4_18smem_ptr_flag_bitsILi8EEENSS_INS5_IJNSA_ILi8EEESF_EEENS5_IJSF_SB_EEEEEEEvNS4_8identityES11_S1B_vS1C_EENS_8epilogue10collective6detail29Sm90TmaWarpSpecializedAdapterINS1F_15DefaultEpilogueISI_SJ_SJ_NS1E_6thread17LinearCombinationISI_Li1EffLNS1J_9ScaleType4KindE0ELNS_15FloatRoundStyleE2ESI_EENS1_15EpilogueDefaultEEEEEvvEEEEvNT_6ParamsE:
	.zero		1664


//--------------------- SYMBOLS --------------------------

	.type		.nv.reservedSmem.offset0,@object
	.size		.nv.reservedSmem.offset0,0x4
